	.target	sm_90a

	.elftype	@"ET_EXEC"


//--------------------- .note.nv.tkinfo           --------------------------
	.section	.note.nv.tkinfo,"",@"SHT_NOTE"
	.sectionflags	@"SHF_NOTE_NV_TKINFO"
	.tkinfo
        /*0018*/ 	.word	0x00000002
        /*0030*/ 	.string	""
        /*0030*/ 	.string	"ptxas"
        /*0030*/ 	.string	"Cuda compilation tools, release 13.0, V13.0.88"
        /*0030*/ 	.string	"Build cuda_13.0.r13.0/compiler.36424714_0"
        /*0030*/ 	.string	"-arch sm_90a -m 64 "



//--------------------- .note.nv.cuinfo           --------------------------
	.section	.note.nv.cuinfo,"",@"SHT_NOTE"
	.sectionflags	@"SHF_NOTE_NV_CUINFO"
        /*0018*/ 	.short	0x0002
        /*001a*/ 	.short	0x005a
        /*001c*/ 	.short	0x0082
	.zero		2


//--------------------- .nv.info                  --------------------------
	.section	.nv.info,"",@"SHT_CUDA_INFO"
	.align	4


	//----- nvinfo : EIATTR_REGCOUNT
	.align		4
        /*0000*/ 	.byte	0x04, 0x2f
        /*0002*/ 	.short	(.L_16 - .L_15)
	.align		4
.L_15:
        /*0004*/ 	.word	index@(_ZN7cutlass13device_kernelINS_4gemm6kernel13GemmUniversalIN4cute5tupleIJiiiiEEENS1_10collective13CollectiveMmaINS1_39MainloopSm90TmaGmmaRmemAWarpSpecializedILi4ENS5_IJNS4_1CILi1EEESB_SB_EEENS1_35KernelTmaWarpSpecializedCooperativeEEENS5_IJNSA_ILi256EEENSA_ILi128EEESG_EEENS_12float_e5m2_tENS5_IJlSB_lEEENS_12float_e4m3_tENS5_IJSB_llEEENS4_8TiledMMAINS4_8MMA_AtomIJNS4_4SM904GMMA31MMA_64x128x32_F32E4M3E5M2_RS_TNILNSP_7ScaleInE1ELSR_1EEEEEENS4_6LayoutINS5_IJNSA_ILi2EEESB_SB_EEENS5_IJSB_NSA_ILi0EEESX_EEEEENS5_IJNS4_10UnderscoreES10_S10_EEEEENS4_13SM90_TMA_LOADENS4_14ComposedLayoutINS4_7SwizzleILi3ELi4ELi3EEENS4_18smem_ptr_flag_bitsILi8EEENSU_INS5_IJNSA_ILi8EEESG_EEENS5_IJSG_SB_EEEEEEEvNS4_8identityES13_NS14_IS16_S18_NSU_INS5_IJSG_S19_EEENS5_IJSB_SG_EEEEEEENS4_9Copy_AtomIJNS4_39AutoVectorizingCopyWithAssumedAlignmentILi128EEESK_EEES1E_EENS_8epilogue10collective6detail29Sm90TmaWarpSpecializedAdapterINS1P_15DefaultEpilogueISI_SJ_SJ_NS1O_6thread17LinearCombinationISI_Li1EffLNS1T_9ScaleType4KindE0ELNS_15FloatRoundStyleE2ESI_EENS1_15EpilogueDefaultEEEEEvvEEEEvNT_6ParamsE)
        /*0008*/ 	.word	0x000000a8


	//----- nvinfo : EIATTR_FRAME_SIZE
	.align		4
.L_16:
        /*000c*/ 	.byte	0x04, 0x11
        /*000e*/ 	.short	(.L_18 - .L_17)
	.align		4
.L_17:
        /*0010*/ 	.word	index@(_ZN7cutlass13device_kernelINS_4gemm6kernel13GemmUniversalIN4cute5tupleIJiiiiEEENS1_10collective13CollectiveMmaINS1_39MainloopSm90TmaGmmaRmemAWarpSpecializedILi4ENS5_IJNS4_1CILi1EEESB_SB_EEENS1_35KernelTmaWarpSpecializedCooperativeEEENS5_IJNSA_ILi256EEENSA_ILi128EEESG_EEENS_12float_e5m2_tENS5_IJlSB_lEEENS_12float_e4m3_tENS5_IJSB_llEEENS4_8TiledMMAINS4_8MMA_AtomIJNS4_4SM904GMMA31MMA_64x128x32_F32E4M3E5M2_RS_TNILNSP_7ScaleInE1ELSR_1EEEEEENS4_6LayoutINS5_IJNSA_ILi2EEESB_SB_EEENS5_IJSB_NSA_ILi0EEESX_EEEEENS5_IJNS4_10UnderscoreES10_S10_EEEEENS4_13SM90_TMA_LOADENS4_14ComposedLayoutINS4_7SwizzleILi3ELi4ELi3EEENS4_18smem_ptr_flag_bitsILi8EEENSU_INS5_IJNSA_ILi8EEESG_EEENS5_IJSG_SB_EEEEEEEvNS4_8identityES13_NS14_IS16_S18_NSU_INS5_IJSG_S19_EEENS5_IJSB_SG_EEEEEEENS4_9Copy_AtomIJNS4_39AutoVectorizingCopyWithAssumedAlignmentILi128EEESK_EEES1E_EENS_8epilogue10collective6detail29Sm90TmaWarpSpecializedAdapterINS1P_15DefaultEpilogueISI_SJ_SJ_NS1O_6thread17LinearCombinationISI_Li1EffLNS1T_9ScaleType4KindE0ELNS_15FloatRoundStyleE2ESI_EENS1_15EpilogueDefaultEEEEEvvEEEEvNT_6ParamsE)
        /*0014*/ 	.word	0x00000000


	//----- nvinfo : EIATTR_MIN_STACK_SIZE
	.align		4
.L_18:
        /*0018*/ 	.byte	0x04, 0x12
        /*001a*/ 	.short	(.L_20 - .L_19)
	.align		4
.L_19:
        /*001c*/ 	.word	index@(_ZN7cutlass13device_kernelINS_4gemm6kernel13GemmUniversalIN4cute5tupleIJiiiiEEENS1_10collective13CollectiveMmaINS1_39MainloopSm90TmaGmmaRmemAWarpSpecializedILi4ENS5_IJNS4_1CILi1EEESB_SB_EEENS1_35KernelTmaWarpSpecializedCooperativeEEENS5_IJNSA_ILi256EEENSA_ILi128EEESG_EEENS_12float_e5m2_tENS5_IJlSB_lEEENS_12float_e4m3_tENS5_IJSB_llEEENS4_8TiledMMAINS4_8MMA_AtomIJNS4_4SM904GMMA31MMA_64x128x32_F32E4M3E5M2_RS_TNILNSP_7ScaleInE1ELSR_1EEEEEENS4_6LayoutINS5_IJNSA_ILi2EEESB_SB_EEENS5_IJSB_NSA_ILi0EEESX_EEEEENS5_IJNS4_10UnderscoreES10_S10_EEEEENS4_13SM90_TMA_LOADENS4_14ComposedLayoutINS4_7SwizzleILi3ELi4ELi3EEENS4_18smem_ptr_flag_bitsILi8EEENSU_INS5_IJNSA_ILi8EEESG_EEENS5_IJSG_SB_EEEEEEEvNS4_8identityES13_NS14_IS16_S18_NSU_INS5_IJSG_S19_EEENS5_IJSB_SG_EEEEEEENS4_9Copy_AtomIJNS4_39AutoVectorizingCopyWithAssumedAlignmentILi128EEESK_EEES1E_EENS_8epilogue10collective6detail29Sm90TmaWarpSpecializedAdapterINS1P_15DefaultEpilogueISI_SJ_SJ_NS1O_6thread17LinearCombinationISI_Li1EffLNS1T_9ScaleType4KindE0ELNS_15FloatRoundStyleE2ESI_EENS1_15EpilogueDefaultEEEEEvvEEEEvNT_6ParamsE)
        /*0020*/ 	.word	0x00000000
.L_20:


//--------------------- .nv.compat                --------------------------
	.section	.nv.compat,"",@"SHT_CUDA_COMPAT_INFO"
	.align	4
        /*0000*/ 	.byte	0x02, 0x09, 0x01, 0x00, 0x02, 0x02, 0x04, 0x00, 0x02, 0x05, 0x05, 0x00, 0x03, 0x07, 0x01, 0x01
        /*0010*/ 	.byte	0x02, 0x03, 0x01, 0x00, 0x02, 0x06, 0x01, 0x00, 0x04, 0x0b, 0x08, 0x00, 0x00, 0x00, 0x00, 0x00
        /*0020*/ 	.byte	0x00, 0x00, 0x00, 0x00


//--------------------- .nv.info._ZN7cutlass13device_kernelINS_4gemm6kernel13GemmUniversalIN4cute5tupleIJiiiiEEENS1_10collective13CollectiveMmaINS1_39MainloopSm90TmaGmmaRmemAWarpSpecializedILi4ENS5_IJNS4_1CILi1EEESB_SB_EEENS1_35KernelTmaWarpSpecializedCooperativeEEENS5_IJNSA_ILi256EEENSA_ILi128EEESG_EEENS_12float_e5m2_tENS5_IJlSB_lEEENS_12float_e4m3_tENS5_IJSB_llEEENS4_8TiledMMAINS4_8MMA_AtomIJNS4_4SM904GMMA31MMA_64x128x32_F32E4M3E5M2_RS_TNILNSP_7ScaleInE1ELSR_1EEEEEENS4_6LayoutINS5_IJNSA_ILi2EEESB_SB_EEENS5_IJSB_NSA_ILi0EEESX_EEEEENS5_IJNS4_10UnderscoreES10_S10_EEEEENS4_13SM90_TMA_LOADENS4_14ComposedLayoutINS4_7SwizzleILi3ELi4ELi3EEENS4_18smem_ptr_flag_bitsILi8EEENSU_INS5_IJNSA_ILi8EEESG_EEENS5_IJSG_SB_EEEEEEEvNS4_8identityES13_NS14_IS16_S18_NSU_INS5_IJSG_S19_EEENS5_IJSB_SG_EEEEEEENS4_9Copy_AtomIJNS4_39AutoVectorizingCopyWithAssumedAlignmentILi128EEESK_EEES1E_EENS_8epilogue10collective6detail29Sm90TmaWarpSpecializedAdapterINS1P_15DefaultEpilogueISI_SJ_SJ_NS1O_6thread17LinearCombinationISI_Li1EffLNS1T_9ScaleType4KindE0ELNS_15FloatRoundStyleE2ESI_EENS1_15EpilogueDefaultEEEEEvvEEEEvNT_6ParamsE --------------------------
	.section	.nv.info._ZN7cutlass13device_kernelINS_4gemm6kernel13GemmUniversalIN4cute5tupleIJiiiiEEENS1_10collective13CollectiveMmaINS1_39MainloopSm90TmaGmmaRmemAWarpSpecializedILi4ENS5_IJNS4_1CILi1EEESB_SB_EEENS1_35KernelTmaWarpSpecializedCooperativeEEENS5_IJNSA_ILi256EEENSA_ILi128EEESG_EEENS_12float_e5m2_tENS5_IJlSB_lEEENS_12float_e4m3_tENS5_IJSB_llEEENS4_8TiledMMAINS4_8MMA_AtomIJNS4_4SM904GMMA31MMA_64x128x32_F32E4M3E5M2_RS_TNILNSP_7ScaleInE1ELSR_1EEEEEENS4_6LayoutINS5_IJNSA_ILi2EEESB_SB_EEENS5_IJSB_NSA_ILi0EEESX_EEEEENS5_IJNS4_10UnderscoreES10_S10_EEEEENS4_13SM90_TMA_LOADENS4_14ComposedLayoutINS4_7SwizzleILi3ELi4ELi3EEENS4_18smem_ptr_flag_bitsILi8EEENSU_INS5_IJNSA_ILi8EEESG_EEENS5_IJSG_SB_EEEEEEEvNS4_8identityES13_NS14_IS16_S18_NSU_INS5_IJSG_S19_EEENS5_IJSB_SG_EEEEEEENS4_9Copy_AtomIJNS4_39AutoVectorizingCopyWithAssumedAlignmentILi128EEESK_EEES1E_EENS_8epilogue10collective6detail29Sm90TmaWarpSpecializedAdapterINS1P_15DefaultEpilogueISI_SJ_SJ_NS1O_6thread17LinearCombinationISI_Li1EffLNS1T_9ScaleType4KindE0ELNS_15FloatRoundStyleE2ESI_EENS1_15EpilogueDefaultEEEEEvvEEEEvNT_6ParamsE,"",@"SHT_CUDA_INFO"
	.sectionflags	@""
	.align	4


	//----- nvinfo : EIATTR_CUDA_API_VERSION
	.align		4
        /*0000*/ 	.byte	0x04, 0x37
        /*0002*/ 	.short	(.L_22 - .L_21)
.L_21:
        /*0004*/ 	.word	0x00000082


	//----- nvinfo : EIATTR_KPARAM_INFO
	.align		4
.L_22:
        /*0008*/ 	.byte	0x04, 0x17
        /*000a*/ 	.short	(.L_24 - .L_23)
.L_23:
        /*000c*/ 	.word	0x00000000
        /*0010*/ 	.short	0x0000
        /*0012*/ 	.short	0x0070
        /*0014*/ 	.byte	0x00, 0xf0, 0x01, 0x10


	//----- nvinfo : EIATTR_SPARSE_MMA_MASK
	.align		4
.L_24:
        /*0018*/ 	.byte	0x03, 0x50
        /*001a*/ 	.short	0x0000


	//----- nvinfo : EIATTR_MAXREG_COUNT
	.align		4
        /*001c*/ 	.byte	0x03, 0x1b
        /*001e*/ 	.short	0x00a8


	//----- nvinfo : EIATTR_NUM_BARRIERS
	.align		4
        /*0020*/ 	.byte	0x02, 0x4c
        /*0022*/ 	.byte	0x01
	.zero		1


	//----- nvinfo : EIATTR_EXTERNS
	.align		4
        /*0024*/ 	.byte	0x04, 0x0f
        /*0026*/ 	.short	(.L_26 - .L_25)


	//   ....[0]....
	.align		4
.L_25:
        /*0028*/ 	.word	index@(__assertfail)


	//----- nvinfo : EIATTR_MERCURY_ISA_VERSION
	.align		4
.L_26:
        /*002c*/ 	.byte	0x03, 0x5f
        /*002e*/ 	.short	0x0101


	//----- nvinfo : EIATTR_INT_WARP_WIDE_INSTR_OFFSETS
	.align		4
        /*0030*/ 	.byte	0x04, 0x31
        /*0032*/ 	.short	(.L_28 - .L_27)


	//   ....[0]....
.L_27:
        /*0034*/ 	.word	0x00000460


	//   ....[1]....
        /*0038*/ 	.word	0x00000470


	//   ....[2]....
        /*003c*/ 	.word	0x00000550


	//----- nvinfo : EIATTR_COOP_GROUP_MASK_REGIDS
	.align		4
.L_28:
        /*0040*/ 	.byte	0x04, 0x29
        /*0042*/ 	.short	(.L_30 - .L_29)


	//   ....[0]....
.L_29:
        /*0044*/ 	.word	0xffffffff


	//   ....[1]....
        /*0048*/ 	.word	0xffffffff


	//   ....[2]....
        /*004c*/ 	.word	0xffffffff


	//   ....[3]....
        /*0050*/ 	.word	0xffffffff


	//   ....[4]....
        /*0054*/ 	.word	0x0500000f


	//----- nvinfo : EIATTR_COOP_GROUP_INSTR_OFFSETS
	.align		4
.L_30:
        /*0058*/ 	.byte	0x04, 0x28
        /*005a*/ 	.short	(.L_32 - .L_31)


	//   ....[0]....
.L_31:
        /*005c*/ 	.word	0x00000060


	//   ....[1]....
        /*0060*/ 	.word	0x00000070


	//   ....[2]....
        /*0064*/ 	.word	0x00000190


	//   ....[3]....
        /*0068*/ 	.word	0x000003a0


	//   ....[4]....
        /*006c*/ 	.word	0x0000fe50


	//----- nvinfo : EIATTR_REG_RECONFIG
	.align		4
.L_32:
        /*0070*/ 	.byte	0x01, 0x54
	.zero		2


	//----- nvinfo : EIATTR_SYSCALL_OFFSETS
	.align		4
        /*0074*/ 	.byte	0x04, 0x46
        /*0076*/ 	.short	(.L_34 - .L_33)


	//   ....[0]....
.L_33:
        /*0078*/ 	.word	0x000010b0


	//   ....[1]....
        /*007c*/ 	.word	0x00001210


	//   ....[2]....
        /*0080*/ 	.word	0x00001300


	//   ....[3]....
        /*0084*/ 	.word	0x0000ee80


	//   ....[4]....
        /*0088*/ 	.word	0x0000efb0


	//----- nvinfo : EIATTR_MBARRIER_INSTR_OFFSETS
	.align		4
.L_34:
        /*008c*/ 	.byte	0x04, 0x39
        /*008e*/ 	.short	(.L_36 - .L_35)


	//   ....[0]....
.L_35:
        /*0090*/ 	.word	0x00000310
        /*0094*/ 	.word	0x000000ff
        /*0098*/ 	.word	0x00000000
        /*009c*/ 	.short	0x0100
        /*009e*/ 	.byte	0x09
	.zero		1


	//   ....[1]....
        /*00a0*/ 	.word	0x00000320
        /*00a4*/ 	.word	0x000000ff
        /*00a8*/ 	.word	0x00000020
        /*00ac*/ 	.short	0x0100
        /*00ae*/ 	.byte	0x09
	.zero		1


	//   ....[2]....
        /*00b0*/ 	.word	0x00000330
        /*00b4*/ 	.word	0x000000ff
        /*00b8*/ 	.word	0x00000008
        /*00bc*/ 	.short	0x0100
        /*00be*/ 	.byte	0x09
	.zero		1


	//   ....[3]....
        /*00c0*/ 	.word	0x00000340
        /*00c4*/ 	.word	0x000000ff
        /*00c8*/ 	.word	0x00000028
        /*00cc*/ 	.short	0x0100
        /*00ce*/ 	.byte	0x09
	.zero		1


	//   ....[4]....
        /*00d0*/ 	.word	0x00000350
        /*00d4*/ 	.word	0x000000ff
        /*00d8*/ 	.word	0x00000010
        /*00dc*/ 	.short	0x0100
        /*00de*/ 	.byte	0x09
	.zero		1


	//   ....[5]....
        /*00e0*/ 	.word	0x00000360
        /*00e4*/ 	.word	0x000000ff
        /*00e8*/ 	.word	0x00000030
        /*00ec*/ 	.short	0x0100
        /*00ee*/ 	.byte	0x09
	.zero		1


	//   ....[6]....
        /*00f0*/ 	.word	0x00000370
        /*00f4*/ 	.word	0x000000ff
        /*00f8*/ 	.word	0x00000018
        /*00fc*/ 	.short	0x0100
        /*00fe*/ 	.byte	0x09
	.zero		1


	//   ....[7]....
        /*0100*/ 	.word	0x00000380
        /*0104*/ 	.word	0x000000ff
        /*0108*/ 	.word	0x00000038
        /*010c*/ 	.short	0x0100
        /*010e*/ 	.byte	0x09
	.zero		1


	//   ....[8]....
        /*0110*/ 	.word	0x00000580
        /*0114*/ 	.word	0x000000ff
        /*0118*/ 	.word	0x00000050
        /*011c*/ 	.short	0x0100
        /*011e*/ 	.byte	0x06
	.zero		1


	//   ....[9]....
        /*0120*/ 	.word	0x000005b0
        /*0124*/ 	.word	0x000000ff
        /*0128*/ 	.word	0x00000058
        /*012c*/ 	.short	0x0100
        /*012e*/ 	.byte	0x06
	.zero		1


	//   ....[10]....
        /*0130*/ 	.word	0x00001420
        /*0134*/ 	.word	0x00000004
        /*0138*/ 	.word	0x00000000
        /*013c*/ 	.short	0x010a
        /*013e*/ 	.byte	0x3f
	.zero		1


	//   ....[11]....
        /*0140*/ 	.word	0x00001460
        /*0144*/ 	.word	0x00000004
        /*0148*/ 	.word	0x00000000
        /*014c*/ 	.short	0x010a
        /*014e*/ 	.byte	0x3f
	.zero		1


	//   ....[12]....
        /*0150*/ 	.word	0x00001660
        /*0154*/ 	.word	0x00000007
        /*0158*/ 	.word	0x00000000
        /*015c*/ 	.short	0x010a
        /*015e*/ 	.byte	0x3f
	.zero		1


	//   ....[13]....
        /*0160*/ 	.word	0x000027e0
        /*0164*/ 	.word	0x00000007
        /*0168*/ 	.word	0x00000000
        /*016c*/ 	.short	0x010a
        /*016e*/ 	.byte	0x3f
	.zero		1


	//   ....[14]....
        /*0170*/ 	.word	0x00002d80
        /*0174*/ 	.word	0x00000008
        /*0178*/ 	.word	0x00000000
        /*017c*/ 	.short	0x010a
        /*017e*/ 	.byte	0x3f
	.zero		1


	//   ....[15]....
        /*0180*/ 	.word	0x00003620
        /*0184*/ 	.word	0x0000000d
        /*0188*/ 	.word	0x00000000
        /*018c*/ 	.short	0x0101
        /*018e*/ 	.byte	0x3f
	.zero		1


	//   ....[16]....
        /*0190*/ 	.word	0x00003b00
        /*0194*/ 	.word	0x00000008
        /*0198*/ 	.word	0x00000000
        /*019c*/ 	.short	0x010a
        /*019e*/ 	.byte	0x3f
	.zero		1


	//   ....[17]....
        /*01a0*/ 	.word	0x00004910
        /*01a4*/ 	.word	0x00000004
        /*01a8*/ 	.word	0x00000000
        /*01ac*/ 	.short	0x0101
        /*01ae*/ 	.byte	0x3f
	.zero		1


	//   ....[18]....
        /*01b0*/ 	.word	0x00004ee0
        /*01b4*/ 	.word	0x00000000
        /*01b8*/ 	.word	0x00000000
        /*01bc*/ 	.short	0x0101
        /*01be*/ 	.byte	0x3f
	.zero		1


	//   ....[19]....
        /*01c0*/ 	.word	0x0000f090
        /*01c4*/ 	.word	0x00000006
        /*01c8*/ 	.word	0x00000020
        /*01cc*/ 	.short	0x010a
        /*01ce*/ 	.byte	0x3f
	.zero		1


	//   ....[20]....
        /*01d0*/ 	.word	0x0000f510
        /*01d4*/ 	.word	0x00000003
        /*01d8*/ 	.word	0x00000058
        /*01dc*/ 	.short	0x0101
        /*01de*/ 	.byte	0x3f
	.zero		1


	//   ....[21]....
        /*01e0*/ 	.word	0x0000fc10
        /*01e4*/ 	.word	0x00000005
        /*01e8*/ 	.word	0x00000000
        /*01ec*/ 	.short	0x010a
        /*01ee*/ 	.byte	0x3f
	.zero		1


	//   ....[22]....
        /*01f0*/ 	.word	0x0000fc90
        /*01f4*/ 	.word	0x00000007
        /*01f8*/ 	.word	0x00000000
        /*01fc*/ 	.short	0x010a
        /*01fe*/ 	.byte	0x3f
	.zero		1


	//   ....[23]....
        /*0200*/ 	.word	0x0000fd20
        /*0204*/ 	.word	0x00000006
        /*0208*/ 	.word	0x00000000
        /*020c*/ 	.short	0x010a
        /*020e*/ 	.byte	0x3f
	.zero		1


	//   ....[24]....
        /*0210*/ 	.word	0x0000fdb0
        /*0214*/ 	.word	0x00000003
        /*0218*/ 	.word	0x00000000
        /*021c*/ 	.short	0x010a
        /*021e*/ 	.byte	0x3f
	.zero		1


	//   ....[25]....
        /*0220*/ 	.word	0x0000fe80
        /*0224*/ 	.word	0x00000004
        /*0228*/ 	.word	0x00000000
        /*022c*/ 	.short	0x010a
        /*022e*/ 	.byte	0x3f
	.zero		1


	//   ....[26]....
        /*0230*/ 	.word	0x0000fed0
        /*0234*/ 	.word	0x00000007
        /*0238*/ 	.word	0x00000000
        /*023c*/ 	.short	0x010a
        /*023e*/ 	.byte	0x3f
	.zero		1


	//   ....[27]....
        /*0240*/ 	.word	0x0000ff20
        /*0244*/ 	.word	0x00000008
        /*0248*/ 	.word	0x00000000
        /*024c*/ 	.short	0x010a
        /*024e*/ 	.byte	0x3f
	.zero		1


	//   ....[28]....
        /*0250*/ 	.word	0x0000fff0
        /*0254*/ 	.word	0x00000006
        /*0258*/ 	.word	0x00000020
        /*025c*/ 	.short	0x010a
        /*025e*/ 	.byte	0x3f
	.zero		1


	//   ....[29]....
        /*0260*/ 	.word	0x000100c0
        /*0264*/ 	.word	0x00000005
        /*0268*/ 	.word	0x00000000
        /*026c*/ 	.short	0x010a
        /*026e*/ 	.byte	0x3f
	.zero		1


	//   ....[30]....
        /*0270*/ 	.word	0x00010110
        /*0274*/ 	.word	0x00000007
        /*0278*/ 	.word	0x00000000
        /*027c*/ 	.short	0x010a
        /*027e*/ 	.byte	0x3f
	.zero		1


	//   ....[31]....
        /*0280*/ 	.word	0x00010160
        /*0284*/ 	.word	0x00000006
        /*0288*/ 	.word	0x00000000
        /*028c*/ 	.short	0x010a
        /*028e*/ 	.byte	0x3f
	.zero		1


	//----- nvinfo : EIATTR_NUM_MBARRIERS
	.align		4
.L_36:
        /*0290*/ 	.byte	0x03, 0x38
        /*0292*/ 	.short	0x000a


	//----- nvinfo : EIATTR_EXIT_INSTR_OFFSETS
	.align		4
        /*0294*/ 	.byte	0x04, 0x1c
        /*0296*/ 	.short	(.L_38 - .L_37)


	//   ....[0]....
.L_37:
        /*0298*/ 	.word	0x00000610


	//   ....[1]....
        /*029c*/ 	.word	0x00000ee0


	//   ....[2]....
        /*02a0*/ 	.word	0x0000e470


	//   ....[3]....
        /*02a4*/ 	.word	0x0000ea90


	//   ....[4]....
        /*02a8*/ 	.word	0x0000fe00


	//----- nvinfo : EIATTR_MAX_THREADS
	.align		4
.L_38:
        /*02ac*/ 	.byte	0x04, 0x05
        /*02ae*/ 	.short	(.L_40 - .L_39)
.L_39:
        /*02b0*/ 	.word	0x00000180
        /*02b4*/ 	.word	0x00000001
        /*02b8*/ 	.word	0x00000001


	//----- nvinfo : EIATTR_CRS_STACK_SIZE
	.align		4
.L_40:
        /*02bc*/ 	.byte	0x04, 0x1e
        /*02be*/ 	.short	(.L_42 - .L_41)
.L_41:
        /*02c0*/ 	.word	0x00000000


	//----- nvinfo : EIATTR_CBANK_PARAM_SIZE
	.align		4
.L_42:
        /*02c4*/ 	.byte	0x03, 0x19
        /*02c6*/ 	.short	0x0470


	//----- nvinfo : EIATTR_PARAM_CBANK
	.align		4
        /*02c8*/ 	.byte	0x04, 0x0a
        /*02ca*/ 	.short	(.L_44 - .L_43)
	.align		4
.L_43:
        /*02cc*/ 	.word	index@(.nv.constant0._ZN7cutlass13device_kernelINS_4gemm6kernel13GemmUniversalIN4cute5tupleIJiiiiEEENS1_10collective13CollectiveMmaINS1_39MainloopSm90TmaGmmaRmemAWarpSpecializedILi4ENS5_IJNS4_1CILi1EEESB_SB_EEENS1_35KernelTmaWarpSpecializedCooperativeEEENS5_IJNSA_ILi256EEENSA_ILi128EEESG_EEENS_12float_e5m2_tENS5_IJlSB_lEEENS_12float_e4m3_tENS5_IJSB_llEEENS4_8TiledMMAINS4_8MMA_AtomIJNS4_4SM904GMMA31MMA_64x128x32_F32E4M3E5M2_RS_TNILNSP_7ScaleInE1ELSR_1EEEEEENS4_6LayoutINS5_IJNSA_ILi2EEESB_SB_EEENS5_IJSB_NSA_ILi0EEESX_EEEEENS5_IJNS4_10UnderscoreES10_S10_EEEEENS4_13SM90_TMA_LOADENS4_14ComposedLayoutINS4_7SwizzleILi3ELi4ELi3EEENS4_18smem_ptr_flag_bitsILi8EEENSU_INS5_IJNSA_ILi8EEESG_EEENS5_IJSG_SB_EEEEEEEvNS4_8identityES13_NS14_IS16_S18_NSU_INS5_IJSG_S19_EEENS5_IJSB_SG_EEEEEEENS4_9Copy_AtomIJNS4_39AutoVectorizingCopyWithAssumedAlignmentILi128EEESK_EEES1E_EENS_8epilogue10collective6detail29Sm90TmaWarpSpecializedAdapterINS1P_15DefaultEpilogueISI_SJ_SJ_NS1O_6thread17LinearCombinationISI_Li1EffLNS1T_9ScaleType4KindE0ELNS_15FloatRoundStyleE2ESI_EENS1_15EpilogueDefaultEEEEEvvEEEEvNT_6ParamsE)
        /*02d0*/ 	.short	0x0210
        /*02d2*/ 	.short	0x0470


	//----- nvinfo : EIATTR_SW_WAR
	.align		4
.L_44:
        /*02d4*/ 	.byte	0x04, 0x36
        /*02d6*/ 	.short	(.L_46 - .L_45)
.L_45:
        /*02d8*/ 	.word	0x00000008
.L_46:


//--------------------- .nv.callgraph             --------------------------
	.section	.nv.callgraph,"",@"SHT_CUDA_CALLGRAPH"
	.align	4
	.sectionentsize	8
	.align		4
        /*0000*/ 	.word	0x00000000
	.align		4
        /*0004*/ 	.word	0xffffffff
	.align		4
        /*0008*/ 	.word	index@(_ZN7cutlass13device_kernelINS_4gemm6kernel13GemmUniversalIN4cute5tupleIJiiiiEEENS1_10collective13CollectiveMmaINS1_39MainloopSm90TmaGmmaRmemAWarpSpecializedILi4ENS5_IJNS4_1CILi1EEESB_SB_EEENS1_35KernelTmaWarpSpecializedCooperativeEEENS5_IJNSA_ILi256EEENSA_ILi128EEESG_EEENS_12float_e5m2_tENS5_IJlSB_lEEENS_12float_e4m3_tENS5_IJSB_llEEENS4_8TiledMMAINS4_8MMA_AtomIJNS4_4SM904GMMA31MMA_64x128x32_F32E4M3E5M2_RS_TNILNSP_7ScaleInE1ELSR_1EEEEEENS4_6LayoutINS5_IJNSA_ILi2EEESB_SB_EEENS5_IJSB_NSA_ILi0EEESX_EEEEENS5_IJNS4_10UnderscoreES10_S10_EEEEENS4_13SM90_TMA_LOADENS4_14ComposedLayoutINS4_7SwizzleILi3ELi4ELi3EEENS4_18smem_ptr_flag_bitsILi8EEENSU_INS5_IJNSA_ILi8EEESG_EEENS5_IJSG_SB_EEEEEEEvNS4_8identityES13_NS14_IS16_S18_NSU_INS5_IJSG_S19_EEENS5_IJSB_SG_EEEEEEENS4_9Copy_AtomIJNS4_39AutoVectorizingCopyWithAssumedAlignmentILi128EEESK_EEES1E_EENS_8epilogue10collective6detail29Sm90TmaWarpSpecializedAdapterINS1P_15DefaultEpilogueISI_SJ_SJ_NS1O_6thread17LinearCombinationISI_Li1EffLNS1T_9ScaleType4KindE0ELNS_15FloatRoundStyleE2ESI_EENS1_15EpilogueDefaultEEEEEvvEEEEvNT_6ParamsE)
	.align		4
        /*000c*/ 	.word	index@(__assertfail)
	.align		4
        /*0010*/ 	.word	0x00000000
	.align		4
        /*0014*/ 	.word	0xfffffffe
	.align		4
        /*0018*/ 	.word	0x00000000
	.align		4
        /*001c*/ 	.word	0xfffffffd
	.align		4
        /*0020*/ 	.word	0x00000000
	.align		4
        /*0024*/ 	.word	0xfffffffc


//--------------------- .nv.constant4             --------------------------
	.section	.nv.constant4,"a",@progbits
	.align	8
	.align		8
.nv.constant4:
        /*0000*/ 	.dword	__assertfail
	.align		8
        /*0008*/ 	.dword	__unnamed_1
	.align		8
        /*0010*/ 	.dword	__unnamed_2
	.align		8
        /*0018*/ 	.dword	_ZN40_INTERNAL_025dadd2_4_k_cu_0993f4fc_315304cuda3std3__45__cpo5beginE
	.align		8
        /*0020*/ 	.dword	_ZN40_INTERNAL_025dadd2_4_k_cu_0993f4fc_315304cuda3std3__45__cpo3endE
	.align		8
        /*0028*/ 	.dword	_ZN40_INTERNAL_025dadd2_4_k_cu_0993f4fc_315304cuda3std3__45__cpo6cbeginE
	.align		8
        /*0030*/ 	.dword	_ZN40_INTERNAL_025dadd2_4_k_cu_0993f4fc_315304cuda3std3__45__cpo4cendE
	.align		8
        /*0038*/ 	.dword	_ZN40_INTERNAL_025dadd2_4_k_cu_0993f4fc_315304cuda3std3__442_GLOBAL__N__025dadd2_4_k_cu_0993f4fc_315306ignoreE
	.align		8
        /*0040*/ 	.dword	_ZN40_INTERNAL_025dadd2_4_k_cu_0993f4fc_315304cuda3std3__419piecewise_constructE
	.align		8
        /*0048*/ 	.dword	_ZN40_INTERNAL_025dadd2_4_k_cu_0993f4fc_315304cuda3std3__48in_placeE
	.align		8
        /*0050*/ 	.dword	_ZN40_INTERNAL_025dadd2_4_k_cu_0993f4fc_315304cuda3std6ranges3__45__cpo4swapE
	.align		8
        /*0058*/ 	.dword	_ZN40_INTERNAL_025dadd2_4_k_cu_0993f4fc_315304cuda3std6ranges3__45__cpo9iter_moveE
	.align		8
        /*0060*/ 	.dword	_ZN40_INTERNAL_025dadd2_4_k_cu_0993f4fc_315304cute7productE
	.align		8
        /*0068*/ 	.dword	_ZN40_INTERNAL_025dadd2_4_k_cu_0993f4fc_315304cute1_E
	.align		8
        /*0070*/ 	.dword	$str$24
	.align		8
        /*0078*/ 	.dword	$str$25


//--------------------- .text._ZN7cutlass13device_kernelINS_4gemm6kernel13GemmUniversalIN4cute5tupleIJiiiiEEENS1_10collective13CollectiveMmaINS1_39MainloopSm90TmaGmmaRmemAWarpSpecializedILi4ENS5_IJNS4_1CILi1EEESB_SB_EEENS1_35KernelTmaWarpSpecializedCooperativeEEENS5_IJNSA_ILi256EEENSA_ILi128EEESG_EEENS_12float_e5m2_tENS5_IJlSB_lEEENS_12float_e4m3_tENS5_IJSB_llEEENS4_8TiledMMAINS4_8MMA_AtomIJNS4_4SM904GMMA31MMA_64x128x32_F32E4M3E5M2_RS_TNILNSP_7ScaleInE1ELSR_1EEEEEENS4_6LayoutINS5_IJNSA_ILi2EEESB_SB_EEENS5_IJSB_NSA_ILi0EEESX_EEEEENS5_IJNS4_10UnderscoreES10_S10_EEEEENS4_13SM90_TMA_LOADENS4_14ComposedLayoutINS4_7SwizzleILi3ELi4ELi3EEENS4_18smem_ptr_flag_bitsILi8EEENSU_INS5_IJNSA_ILi8EEESG_EEENS5_IJSG_SB_EEEEEEEvNS4_8identityES13_NS14_IS16_S18_NSU_INS5_IJSG_S19_EEENS5_IJSB_SG_EEEEEEENS4_9Copy_AtomIJNS4_39AutoVectorizingCopyWithAssumedAlignmentILi128EEESK_EEES1E_EENS_8epilogue10collective6detail29Sm90TmaWarpSpecializedAdapterINS1P_15DefaultEpilogueISI_SJ_SJ_NS1O_6thread17LinearCombinationISI_Li1EffLNS1T_9ScaleType4KindE0ELNS_15FloatRoundStyleE2ESI_EENS1_15EpilogueDefaultEEEEEvvEEEEvNT_6ParamsE --------------------------
	.section	.text._ZN7cutlass13device_kernelINS_4gemm6kernel13GemmUniversalIN4cute5tupleIJiiiiEEENS1_10collective13CollectiveMmaINS1_39MainloopSm90TmaGmmaRmemAWarpSpecializedILi4ENS5_IJNS4_1CILi1EEESB_SB_EEENS1_35KernelTmaWarpSpecializedCooperativeEEENS5_IJNSA_ILi256EEENSA_ILi128EEESG_EEENS_12float_e5m2_tENS5_IJlSB_lEEENS_12float_e4m3_tENS5_IJSB_llEEENS4_8TiledMMAINS4_8MMA_AtomIJNS4_4SM904GMMA31MMA_64x128x32_F32E4M3E5M2_RS_TNILNSP_7ScaleInE1ELSR_1EEEEEENS4_6LayoutINS5_IJNSA_ILi2EEESB_SB_EEENS5_IJSB_NSA_ILi0EEESX_EEEEENS5_IJNS4_10UnderscoreES10_S10_EEEEENS4_13SM90_TMA_LOADENS4_14ComposedLayoutINS4_7SwizzleILi3ELi4ELi3EEENS4_18smem_ptr_flag_bitsILi8EEENSU_INS5_IJNSA_ILi8EEESG_EEENS5_IJSG_SB_EEEEEEEvNS4_8identityES13_NS14_IS16_S18_NSU_INS5_IJSG_S19_EEENS5_IJSB_SG_EEEEEEENS4_9Copy_AtomIJNS4_39AutoVectorizingCopyWithAssumedAlignmentILi128EEESK_EEES1E_EENS_8epilogue10collective6detail29Sm90TmaWarpSpecializedAdapterINS1P_15DefaultEpilogueISI_SJ_SJ_NS1O_6thread17LinearCombinationISI_Li1EffLNS1T_9ScaleType4KindE0ELNS_15FloatRoundStyleE2ESI_EENS1_15EpilogueDefaultEEEEEvvEEEEvNT_6ParamsE,"ax",@progbits
	.align	128
.text._ZN7cutlass13device_kernelINS_4gemm6kernel13GemmUniversalIN4cute5tupleIJiiiiEEENS1_10collective13CollectiveMmaINS1_39MainloopSm90TmaGmmaRmemAWarpSpecializedILi4ENS5_IJNS4_1CILi1EEESB_SB_EEENS1_35KernelTmaWarpSpecializedCooperativeEEENS5_IJNSA_ILi256EEENSA_ILi128EEESG_EEENS_12float_e5m2_tENS5_IJlSB_lEEENS_12float_e4m3_tENS5_IJSB_llEEENS4_8TiledMMAINS4_8MMA_AtomIJNS4_4SM904GMMA31MMA_64x128x32_F32E4M3E5M2_RS_TNILNSP_7ScaleInE1ELSR_1EEEEEENS4_6LayoutINS5_IJNSA_ILi2EEESB_SB_EEENS5_IJSB_NSA_ILi0EEESX_EEEEENS5_IJNS4_10UnderscoreES10_S10_EEEEENS4_13SM90_TMA_LOADENS4_14ComposedLayoutINS4_7SwizzleILi3ELi4ELi3EEENS4_18smem_ptr_flag_bitsILi8EEENSU_INS5_IJNSA_ILi8EEESG_EEENS5_IJSG_SB_EEEEEEEvNS4_8identityES13_NS14_IS16_S18_NSU_INS5_IJSG_S19_EEENS5_IJSB_SG_EEEEEEENS4_9Copy_AtomIJNS4_39AutoVectorizingCopyWithAssumedAlignmentILi128EEESK_EEES1E_EENS_8epilogue10collective6detail29Sm90TmaWarpSpecializedAdapterINS1P_15DefaultEpilogueISI_SJ_SJ_NS1O_6thread17LinearCombinationISI_Li1EffLNS1T_9ScaleType4KindE0ELNS_15FloatRoundStyleE2ESI_EENS1_15EpilogueDefaultEEEEEvvEEEEvNT_6ParamsE:
        .type           _ZN7cutlass13device_kernelINS_4gemm6kernel13GemmUniversalIN4cute5tupleIJiiiiEEENS1_10collective13CollectiveMmaINS1_39MainloopSm90TmaGmmaRmemAWarpSpecializedILi4ENS5_IJNS4_1CILi1EEESB_SB_EEENS1_35KernelTmaWarpSpecializedCooperativeEEENS5_IJNSA_ILi256EEENSA_ILi128EEESG_EEENS_12float_e5m2_tENS5_IJlSB_lEEENS_12float_e4m3_tENS5_IJSB_llEEENS4_8TiledMMAINS4_8MMA_AtomIJNS4_4SM904GMMA31MMA_64x128x32_F32E4M3E5M2_RS_TNILNSP_7ScaleInE1ELSR_1EEEEEENS4_6LayoutINS5_IJNSA_ILi2EEESB_SB_EEENS5_IJSB_NSA_ILi0EEESX_EEEEENS5_IJNS4_10UnderscoreES10_S10_EEEEENS4_13SM90_TMA_LOADENS4_14ComposedLayoutINS4_7SwizzleILi3ELi4ELi3EEENS4_18smem_ptr_flag_bitsILi8EEENSU_INS5_IJNSA_ILi8EEESG_EEENS5_IJSG_SB_EEEEEEEvNS4_8identityES13_NS14_IS16_S18_NSU_INS5_IJSG_S19_EEENS5_IJSB_SG_EEEEEEENS4_9Copy_AtomIJNS4_39AutoVectorizingCopyWithAssumedAlignmentILi128EEESK_EEES1E_EENS_8epilogue10collective6detail29Sm90TmaWarpSpecializedAdapterINS1P_15DefaultEpilogueISI_SJ_SJ_NS1O_6thread17LinearCombinationISI_Li1EffLNS1T_9ScaleType4KindE0ELNS_15FloatRoundStyleE2ESI_EENS1_15EpilogueDefaultEEEEEvvEEEEvNT_6ParamsE,@function
        .size           _ZN7cutlass13device_kernelINS_4gemm6kernel13GemmUniversalIN4cute5tupleIJiiiiEEENS1_10collective13CollectiveMmaINS1_39MainloopSm90TmaGmmaRmemAWarpSpecializedILi4ENS5_IJNS4_1CILi1EEESB_SB_EEENS1_35KernelTmaWarpSpecializedCooperativeEEENS5_IJNSA_ILi256EEENSA_ILi128EEESG_EEENS_12float_e5m2_tENS5_IJlSB_lEEENS_12float_e4m3_tENS5_IJSB_llEEENS4_8TiledMMAINS4_8MMA_AtomIJNS4_4SM904GMMA31MMA_64x128x32_F32E4M3E5M2_RS_TNILNSP_7ScaleInE1ELSR_1EEEEEENS4_6LayoutINS5_IJNSA_ILi2EEESB_SB_EEENS5_IJSB_NSA_ILi0EEESX_EEEEENS5_IJNS4_10UnderscoreES10_S10_EEEEENS4_13SM90_TMA_LOADENS4_14ComposedLayoutINS4_7SwizzleILi3ELi4ELi3EEENS4_18smem_ptr_flag_bitsILi8EEENSU_INS5_IJNSA_ILi8EEESG_EEENS5_IJSG_SB_EEEEEEEvNS4_8identityES13_NS14_IS16_S18_NSU_INS5_IJSG_S19_EEENS5_IJSB_SG_EEEEEEENS4_9Copy_AtomIJNS4_39AutoVectorizingCopyWithAssumedAlignmentILi128EEESK_EEES1E_EENS_8epilogue10collective6detail29Sm90TmaWarpSpecializedAdapterINS1P_15DefaultEpilogueISI_SJ_SJ_NS1O_6thread17LinearCombinationISI_Li1EffLNS1T_9ScaleType4KindE0ELNS_15FloatRoundStyleE2ESI_EENS1_15EpilogueDefaultEEEEEvvEEEEvNT_6ParamsE,(.L_x_341 - _ZN7cutlass13device_kernelINS_4gemm6kernel13GemmUniversalIN4cute5tupleIJiiiiEEENS1_10collective13CollectiveMmaINS1_39MainloopSm90TmaGmmaRmemAWarpSpecializedILi4ENS5_IJNS4_1CILi1EEESB_SB_EEENS1_35KernelTmaWarpSpecializedCooperativeEEENS5_IJNSA_ILi256EEENSA_ILi128EEESG_EEENS_12float_e5m2_tENS5_IJlSB_lEEENS_12float_e4m3_tENS5_IJSB_llEEENS4_8TiledMMAINS4_8MMA_AtomIJNS4_4SM904GMMA31MMA_64x128x32_F32E4M3E5M2_RS_TNILNSP_7ScaleInE1ELSR_1EEEEEENS4_6LayoutINS5_IJNSA_ILi2EEESB_SB_EEENS5_IJSB_NSA_ILi0EEESX_EEEEENS5_IJNS4_10UnderscoreES10_S10_EEEEENS4_13SM90_TMA_LOADENS4_14ComposedLayoutINS4_7SwizzleILi3ELi4ELi3EEENS4_18smem_ptr_flag_bitsILi8EEENSU_INS5_IJNSA_ILi8EEESG_EEENS5_IJSG_SB_EEEEEEEvNS4_8identityES13_NS14_IS16_S18_NSU_INS5_IJSG_S19_EEENS5_IJSB_SG_EEEEEEENS4_9Copy_AtomIJNS4_39AutoVectorizingCopyWithAssumedAlignmentILi128EEESK_EEES1E_EENS_8epilogue10collective6detail29Sm90TmaWarpSpecializedAdapterINS1P_15DefaultEpilogueISI_SJ_SJ_NS1O_6thread17LinearCombinationISI_Li1EffLNS1T_9ScaleType4KindE0ELNS_15FloatRoundStyleE2ESI_EENS1_15EpilogueDefaultEEEEEvvEEEEvNT_6ParamsE)
        .other          _ZN7cutlass13device_kernelINS_4gemm6kernel13GemmUniversalIN4cute5tupleIJiiiiEEENS1_10collective13CollectiveMmaINS1_39MainloopSm90TmaGmmaRmemAWarpSpecializedILi4ENS5_IJNS4_1CILi1EEESB_SB_EEENS1_35KernelTmaWarpSpecializedCooperativeEEENS5_IJNSA_ILi256EEENSA_ILi128EEESG_EEENS_12float_e5m2_tENS5_IJlSB_lEEENS_12float_e4m3_tENS5_IJSB_llEEENS4_8TiledMMAINS4_8MMA_AtomIJNS4_4SM904GMMA31MMA_64x128x32_F32E4M3E5M2_RS_TNILNSP_7ScaleInE1ELSR_1EEEEEENS4_6LayoutINS5_IJNSA_ILi2EEESB_SB_EEENS5_IJSB_NSA_ILi0EEESX_EEEEENS5_IJNS4_10UnderscoreES10_S10_EEEEENS4_13SM90_TMA_LOADENS4_14ComposedLayoutINS4_7SwizzleILi3ELi4ELi3EEENS4_18smem_ptr_flag_bitsILi8EEENSU_INS5_IJNSA_ILi8EEESG_EEENS5_IJSG_SB_EEEEEEEvNS4_8identityES13_NS14_IS16_S18_NSU_INS5_IJSG_S19_EEENS5_IJSB_SG_EEEEEEENS4_9Copy_AtomIJNS4_39AutoVectorizingCopyWithAssumedAlignmentILi128EEESK_EEES1E_EENS_8epilogue10collective6detail29Sm90TmaWarpSpecializedAdapterINS1P_15DefaultEpilogueISI_SJ_SJ_NS1O_6thread17LinearCombinationISI_Li1EffLNS1T_9ScaleType4KindE0ELNS_15FloatRoundStyleE2ESI_EENS1_15EpilogueDefaultEEEEEvvEEEEvNT_6ParamsE,@"STO_CUDA_ENTRY STV_DEFAULT"
_ZN7cutlass13device_kernelINS_4gemm6kernel13GemmUniversalIN4cute5tupleIJiiiiEEENS1_10collective13CollectiveMmaINS1_39MainloopSm90TmaGmmaRmemAWarpSpecializedILi4ENS5_IJNS4_1CILi1EEESB_SB_EEENS1_35KernelTmaWarpSpecializedCooperativeEEENS5_IJNSA_ILi256EEENSA_ILi128EEESG_EEENS_12float_e5m2_tENS5_IJlSB_lEEENS_12float_e4m3_tENS5_IJSB_llEEENS4_8TiledMMAINS4_8MMA_AtomIJNS4_4SM904GMMA31MMA_64x128x32_F32E4M3E5M2_RS_TNILNSP_7ScaleInE1ELSR_1EEEEEENS4_6LayoutINS5_IJNSA_ILi2EEESB_SB_EEENS5_IJSB_NSA_ILi0EEESX_EEEEENS5_IJNS4_10UnderscoreES10_S10_EEEEENS4_13SM90_TMA_LOADENS4_14ComposedLayoutINS4_7SwizzleILi3ELi4ELi3EEENS4_18smem_ptr_flag_bitsILi8EEENSU_INS5_IJNSA_ILi8EEESG_EEENS5_IJSG_SB_EEEEEEEvNS4_8identityES13_NS14_IS16_S18_NSU_INS5_IJSG_S19_EEENS5_IJSB_SG_EEEEEEENS4_9Copy_AtomIJNS4_39AutoVectorizingCopyWithAssumedAlignmentILi128EEESK_EEES1E_EENS_8epilogue10collective6detail29Sm90TmaWarpSpecializedAdapterINS1P_15DefaultEpilogueISI_SJ_SJ_NS1O_6thread17LinearCombinationISI_Li1EffLNS1T_9ScaleType4KindE0ELNS_15FloatRoundStyleE2ESI_EENS1_15EpilogueDefaultEEEEEvvEEEEvNT_6ParamsE:
[----:B------:R-:W0:Y:S01]  /*0000*/  LDC R1, c[0x0][0x28] ;  /* 0x00000a00ff017b82 */ /* 0x000e220000000800 */
[----:B------:R-:W1:Y:S01]  /*0010*/  S2R R18, SR_TID.X ;  /* 0x0000000000127919 */ /* 0x000e620000002100 */
[----:B------:R-:W-:Y:S01]  /*0020*/  ELECT P0, URZ, PT ;  /* 0x00000000003f782f */ /* 0x000fe20003800000 */
[----:B------:R-:W-:Y:S01]  /*0030*/  BSSY B0, `(.L_x_0) ;  /* 0x0000015000007945 */ /* 0x000fe20003800000 */
[--C-:B-1----:R-:W-:Y:S02]  /*0040*/  SHF.R.U32.HI R0, RZ, 0x5, R18.reuse ;  /* 0x00000005ff007819 */ /* 0x102fe40000011612 */
[----:B------:R-:W-:-:S03]  /*0050*/  SHF.R.U32.HI R2, RZ, 0x7, R18 ;  /* 0x00000007ff027819 */ /* 0x000fc60000011612 */
[----:B------:R-:W1:Y:S04]  /*0060*/  SHFL.IDX PT, R3, R0, RZ, 0x1f ;  /* 0x00001fff00037589 */ /* 0x000e6800000e0000 */
[----:B------:R-:W2:Y:S01]  /*0070*/  SHFL.IDX PT, R2, R2, RZ, 0x1f ;  /* 0x00001fff02027589 */ /* 0x000ea200000e0000 */
[----:B-1----:R-:W-:Y:S02]  /*0080*/  R2UR UR4, R3 ;  /* 0x00000000030472ca */ /* 0x002fe400000e0000 */
[----:B--2---:R-:W-:-:S11]  /*0090*/  R2UR UR6, R2 ;  /* 0x00000000020672ca */ /* 0x004fd600000e0000 */
[----:B------:R-:W-:Y:S02]  /*00a0*/  USHF.R.S32.HI UR5, URZ, 0x1f, UR4 ;  /* 0x0000001f3f057899 */ /* 0x000fe40008011404 */
[----:B------:R-:W-:Y:S02]  /*00b0*/  ISETP.NE.OR P0, PT, RZ, UR4, !P0 ;  /* 0x00000004ff007c0c */ /* 0x000fe4000c705670 */
[----:B------:R-:W-:-:S04]  /*00c0*/  ULEA.HI UR5, UR5, UR4, URZ, 0x2 ;  /* 0x0000000405057291 */ /* 0x000fc8000f8f103f */
[----:B------:R-:W-:-:S04]  /*00d0*/  ULOP3.LUT UR5, UR5, 0xfffffffc, URZ, 0xc0, !UPT ;  /* 0xfffffffc05057892 */ /* 0x000fc8000f8ec03f */
[----:B------:R-:W-:-:S03]  /*00e0*/  UIADD3 UR8, UR4, -UR5, URZ ;  /* 0x8000000504087290 */ /* 0x000fc6000fffe03f */
[----:B0-----:R-:W-:Y:S09]  /*00f0*/  @P0 BRA `(.L_x_1) ;  /* 0x0000000000200947 */ /* 0x001ff20003800000 */
[----:B------:R-:W-:Y:S02]  /*0100*/  ULDC.64 UR4, c[0x0][0x198] ;  /* 0x0000660000047ab9 */ /* 0x000fe40000000a00 */
[----:B------:R-:W-:Y:S02]  /*0110*/  UIADD3 UR10, UP0, UR4, 0xf0, URZ ;  /* 0x000000f0040a7890 */ /* 0x000fe4000ff1e03f */
[----:B------:R-:W-:Y:S02]  /*0120*/  UIADD3 UR4, UP1, UR4, 0x1f0, URZ ;  /* 0x000001f004047890 */ /* 0x000fe4000ff3e03f */
[----:B------:R-:W-:Y:S02]  /*0130*/  UIADD3.X UR11, URZ, UR5, URZ, UP0, !UPT ;  /* 0x000000053f0b7290 */ /* 0x000fe400087fe43f */
[----:B------:R-:W-:-:S07]  /*0140*/  UIADD3.X UR5, URZ, UR5, URZ, UP1, !UPT ;  /* 0x000000053f057290 */ /* 0x000fce0008ffe43f */
[----:B------:R0:W-:Y:S02]  /*0150*/  UTMACCTL.PF [UR10] ;  /* 0x000000000a0079b9 */ /* 0x0001e40008040000 */
[----:B------:R0:W-:Y:S02]  /*0160*/  UTMACCTL.PF [UR4] ;  /* 0x00000000040079b9 */ /* 0x0001e40008040000 */
[----:B0-----:R-:W-:Y:S01]  /*0170*/  NOP ;  /* 0x0000000000007918 */ /* 0x001fe20000000000 */
.L_x_1:
[----:B------:R-:W-:Y:S05]  /*0180*/  BSYNC B0 ;  /* 0x0000000000007941 */ /* 0x000fea0003800000 */
.L_x_0:
[----:B------:R-:W0:Y:S01]  /*0190*/  SHFL.IDX PT, R2, R0, RZ, 0x1f ;  /* 0x00001fff00027589 */ /* 0x000e2200000e0000 */
[----:B------:R-:W-:Y:S01]  /*01a0*/  UISETP.NE.AND UP0, UPT, UR8, 0x3, UPT ;  /* 0x000000030800788c */ /* 0x000fe2000bf05270 */
[----:B------:R-:W-:Y:S01]  /*01b0*/  ISETP.NE.AND P1, PT, RZ, UR6, PT ;  /* 0x00000006ff007c0c */ /* 0x000fe2000bf25270 */
[----:B------:R-:W-:Y:S02]  /*01c0*/  UIADD3 UR10, UR6, -0x1, URZ ;  /* 0xffffffff060a7890 */ /* 0x000fe4000fffe03f */
[----:B------:R-:W-:Y:S02]  /*01d0*/  UISETP.EQ.OR UP0, UPT, UR8, URZ, !UP0 ;  /* 0x0000003f0800728c */ /* 0x000fe4000c702670 */
[----:B------:R-:W-:Y:S02]  /*01e0*/  UISETP.GE.U32.AND UP1, UPT, UR10, 0x2, UPT ;  /* 0x000000020a00788c */ /* 0x000fe4000bf26070 */
[----:B------:R-:W-:-:S04]  /*01f0*/  UISETP.EQ.AND UP0, UPT, UR6, URZ, UP0 ;  /* 0x0000003f0600728c */ /* 0x000fc80008702270 */
[----:B------:R-:W-:-:S04]  /*0200*/  USEL UR42, URZ, 0x1, !UP0 ;  /* 0x000000013f2a7887 */ /* 0x000fc8000c000000 */
[----:B------:R-:W-:Y:S01]  /*0210*/  USEL UR42, UR42, 0x2, UP1 ;  /* 0x000000022a2a7887 */ /* 0x000fe20008800000 */
[----:B0-----:R-:W-:-:S13]  /*0220*/  ISETP.NE.AND P0, PT, R2, RZ, PT ;  /* 0x000000ff0200720c */ /* 0x001fda0003f05270 */
[----:B------:R-:W-:Y:S05]  /*0230*/  @P0 BRA `(.L_x_2) ;  /* 0x0000000000580947 */ /* 0x000fea0003800000 */
[----:B------:R-:W0:Y:S01]  /*0240*/  S2UR UR9, SR_CgaCtaId ;  /* 0x00000000000979c3 */ /* 0x000e220000008800 */
[----:B------:R-:W-:Y:S01]  /*0250*/  UMOV UR4, 0x400 ;  /* 0x0000040000047882 */ /* 0x000fe20000000000 */
[----:B------:R-:W-:Y:S01]  /*0260*/  UMOV UR5, 0x1 ;  /* 0x0000000100057882 */ /* 0x000fe20000000000 */
[----:B------:R-:W-:Y:S01]  /*0270*/  UMOV UR6, 0x100 ;  /* 0x0000010000067882 */ /* 0x000fe20000000000 */
[----:B------:R-:W-:Y:S01]  /*0280*/  ELECT P0, URZ, PT ;  /* 0x00000000003f782f */ /* 0x000fe20003800000 */
[----:B------:R-:W-:-:S04]  /*0290*/  UIADD3 UR6, -UR6, 0x100000, URZ ;  /* 0x0010000006067890 */ /* 0x000fc8000fffe13f */
[----:B------:R-:W-:Y:S02]  /*02a0*/  USHF.L.U32 UR7, UR6, 0xb, URZ ;  /* 0x0000000b06077899 */ /* 0x000fe4000800063f */
[----:B------:R-:W-:Y:S02]  /*02b0*/  USHF.L.U32 UR6, UR6, 0x1, URZ ;  /* 0x0000000106067899 */ /* 0x000fe4000800063f */
[----:B0-----:R-:W-:Y:S02]  /*02c0*/  ULEA UR9, UR9, UR4, 0x18 ;  /* 0x0000000409097291 */ /* 0x001fe4000f8ec03f */
[----:B------:R-:W-:-:S04]  /*02d0*/  UIADD3 UR4, -UR5, 0x100000, URZ ;  /* 0x0010000005047890 */ /* 0x000fc8000fffe13f */
[----:B------:R-:W-:Y:S02]  /*02e0*/  USHF.L.U32 UR5, UR4, 0xb, URZ ;  /* 0x0000000b04057899 */ /* 0x000fe4000800063f */
[----:B------:R-:W-:Y:S01]  /*02f0*/  USHF.L.U32 UR4, UR4, 0x1, URZ ;  /* 0x0000000104047899 */ /* 0x000fe2000800063f */
[----:B------:R-:W0:Y:S11]  /*0300*/  FENCE.VIEW.ASYNC.S ;  /* 0x00000000000073c6 */ /* 0x000e360000000000 */
[----:B0-----:R0:W1:Y:S01]  /*0310*/  SYNCS.EXCH.64 URZ, [UR9], UR4 ;  /* 0x00000004093f75b2 */ /* 0x0010620008000100 */
[----:B------:R0:W2:Y:S01]  /*0320*/  SYNCS.EXCH.64 URZ, [UR9+0x20], UR6 ;  /* 0x00002006093f75b2 */ /* 0x0000a20008000100 */
[----:B------:R0:W3:Y:S01]  /*0330*/  SYNCS.EXCH.64 URZ, [UR9+0x8], UR4 ;  /* 0x00000804093f75b2 */ /* 0x0000e20008000100 */
[----:B------:R0:W4:Y:S01]  /*0340*/  SYNCS.EXCH.64 URZ, [UR9+0x28], UR6 ;  /* 0x00002806093f75b2 */ /* 0x0001220008000100 */
[----:B------:R0:W0:Y:S01]  /*0350*/  SYNCS.EXCH.64 URZ, [UR9+0x10], UR4 ;  /* 0x00001004093f75b2 */ /* 0x0000220008000100 */
[----:B------:R0:W0:Y:S01]  /*0360*/  SYNCS.EXCH.64 URZ, [UR9+0x30], UR6 ;  /* 0x00003006093f75b2 */ /* 0x0000220008000100 */
[----:B------:R0:W0:Y:S01]  /*0370*/  SYNCS.EXCH.64 URZ, [UR9+0x18], UR4 ;  /* 0x00001804093f75b2 */ /* 0x0000220008000100 */
[----:B------:R0:W0:Y:S01]  /*0380*/  SYNCS.EXCH.64 URZ, [UR9+0x38], UR6 ;  /* 0x00003806093f75b2 */ /* 0x0000220008000100 */
[----:B------:R-:W-:Y:S01]  /*0390*/  NOP ;  /* 0x0000000000007918 */ /* 0x000fe20000000000 */
.L_x_2:
[----:B------:R-:W5:Y:S01]  /*03a0*/  SHFL.IDX PT, R0, R0, RZ, 0x1f ;  /* 0x00001fff00007589 */ /* 0x000f6200000e0000 */
[----:B------:R-:W1:Y:S01]  /*03b0*/  LDC R2, c[0x0][0x65c] ;  /* 0x00019700ff027b82 */ /* 0x000e620000000800 */
[----:B------:R-:W-:Y:S01]  /*03c0*/  ELECT P0, URZ, PT ;  /* 0x00000000003f782f */ /* 0x000fe20003800000 */
[----:B------:R-:W-:Y:S01]  /*03d0*/  NOP ;  /* 0x0000000000007918 */ /* 0x000fe20000000000 */
[----:B------:R-:W2:Y:S01]  /*03e0*/  S2R R4, SR_CTAID.X ;  /* 0x0000000000047919 */ /* 0x000ea20000002500 */
[----:B0-----:R-:W-:Y:S01]  /*03f0*/  UMOV UR4, 0x20 ;  /* 0x0000002000047882 */ /* 0x001fe20000000000 */
[----:B------:R-:W-:Y:S01]  /*0400*/  IMAD.MOV.U32 R5, RZ, RZ, RZ ;  /* 0x000000ffff057224 */ /* 0x000fe200078e00ff */
[----:B------:R-:W-:Y:S01]  /*0410*/  NOP ;  /* 0x0000000000007918 */ /* 0x000fe20000000000 */
[----:B-----5:R-:W-:Y:S02]  /*0420*/  ISETP.NE.OR P0, PT, R0, RZ, !P0 ;  /* 0x000000ff0000720c */ /* 0x020fe40004705670 */
[----:B-1----:R-:W-:Y:S01]  /*0430*/  ISETP.NE.AND P2, PT, R2, 0x1, PT ;  /* 0x000000010200780c */ /* 0x002fe20003f45270 */
[----:B------:R-:W0:Y:S03]  /*0440*/  S2R R0, SR_CTAID.Y ;  /* 0x0000000000007919 */ /* 0x000e260000002600 */
[----:B------:R-:W-:-:S07]  /*0450*/  P2R R3, PR, RZ, 0x4 ;  /* 0x00000004ff037803 */ /* 0x000fce0000000000 */
[----:B------:R-:W-:Y:S01]  /*0460*/  VOTEU.ALL UP0, P0 ;  /* 0x00000000003f7886 */ /* 0x000fe20000000000 */
[----:B------:R-:W-:Y:S01]  /*0470*/  VOTEU.ALL UP1, P0 ;  /* 0x00000000003f7886 */ /* 0x000fe20000020000 */
[----:B------:R-:W2:Y:S01]  /*0480*/  @P2 LDC R17, c[0x0][0x10] ;  /* 0x00000400ff112b82 */ /* 0x000ea20000000800 */
[----:B------:R-:W-:Y:S02]  /*0490*/  @P2 IMAD.MOV.U32 R7, RZ, RZ, RZ ;  /* 0x000000ffff072224 */ /* 0x000fe400078e00ff */
[----:B------:R-:W-:Y:S01]  /*04a0*/  @!UP0 UMOV UR6, 0x400 ;  /* 0x0000040000068882 */ /* 0x000fe20000000000 */
[----:B------:R-:W-:-:S04]  /*04b0*/  @!UP0 UIADD3 UR4, -UR4, 0x100000, URZ ;  /* 0x0010000004048890 */ /* 0x000fc8000fffe13f */
[----:B------:R-:W-:Y:S02]  /*04c0*/  @!UP0 USHF.L.U32 UR5, UR4, 0xb, URZ ;  /* 0x0000000b04058899 */ /* 0x000fe4000800063f */
[----:B------:R-:W-:Y:S01]  /*04d0*/  @!UP0 USHF.L.U32 UR4, UR4, 0x1, URZ ;  /* 0x0000000104048899 */ /* 0x000fe2000800063f */
[----:B------:R-:W-:Y:S01]  /*04e0*/  @P2 IMAD.MOV.U32 R9, RZ, RZ, RZ ;  /* 0x000000ffff092224 */ /* 0x000fe200078e00ff */
[----:B------:R-:W1:Y:S08]  /*04f0*/  @!UP0 S2UR UR7, SR_CgaCtaId ;  /* 0x00000000000789c3 */ /* 0x000e700000008800 */
[----:B------:R-:W5:Y:S01]  /*0500*/  @!P2 LDC R3, c[0x0][0xc] ;  /* 0x00000300ff03ab82 */ /* 0x000f620000000800 */
[----:B0-----:R-:W-:-:S04]  /*0510*/  @P2 IMAD.MOV.U32 R6, RZ, RZ, R0 ;  /* 0x000000ffff062224 */ /* 0x001fc800078e0000 */
[----:B--2---:R-:W-:-:S04]  /*0520*/  @P2 IMAD.WIDE.U32 R16, R4, R17, R6 ;  /* 0x0000001104102225 */ /* 0x004fc800078e0006 */
[----:B------:R-:W-:Y:S01]  /*0530*/  @P2 IMAD.IADD R17, R17, 0x1, R9 ;  /* 0x0000000111112824 */ /* 0x000fe200078e0209 */
[----:B-1----:R-:W-:Y:S01]  /*0540*/  @!UP0 ULEA UR6, UR7, UR6, 0x18 ;  /* 0x0000000607068291 */ /* 0x002fe2000f8ec03f */
[----:B------:R-:W-:Y:S01]  /*0550*/  VOTEU.ALL UP0, P0 ;  /* 0x00000000003f7886 */ /* 0x000fe20000000000 */
[----:B-----5:R-:W-:Y:S01]  /*0560*/  @!P2 IMAD.WIDE.U32 R6, R3, R0, R4 ;  /* 0x000000000306a225 */ /* 0x020fe200078e0004 */
[----:B------:R-:W0:Y:S09]  /*0570*/  FENCE.VIEW.ASYNC.S ;  /* 0x00000000000073c6 */ /* 0x000e320000000000 */
[----:B0-----:R0:W3:Y:S01]  /*0580*/  @!UP0 SYNCS.EXCH.64 URZ, [UR6+0x50], UR4 ;  /* 0x00005004063f85b2 */ /* 0x0010e20008000100 */
[----:B------:R-:W-:-:S02]  /*0590*/  @!P2 IMAD.MOV.U32 R16, RZ, RZ, R6 ;  /* 0x000000ffff10a224 */ /* 0x000fc400078e0006 */
[----:B------:R-:W-:Y:S01]  /*05a0*/  @!P2 IMAD.MOV.U32 R17, RZ, RZ, R7 ;  /* 0x000000ffff11a224 */ /* 0x000fe200078e0007 */
[----:B------:R0:W3:Y:S01]  /*05b0*/  @!UP1 SYNCS.EXCH.64 URZ, [UR6+0x58], UR4 ;  /* 0x00005804063f95b2 */ /* 0x0000e20008000100 */
[----:B------:R-:W-:Y:S01]  /*05c0*/  NOP ;  /* 0x0000000000007918 */ /* 0x000fe20000000000 */
[----:B---34-:R-:W-:Y:S06]  /*05d0*/  BAR.SYNC.DEFER_BLOCKING 0x0 ;  /* 0x0000000000007b1d */ /* 0x018fec0000010000 */
[----:B------:R-:W-:Y:S05]  /*05e0*/  @!P1 BRA `(.L_x_3) ;  /* 0x000000dc00a49947 */ /* 0x000fea0003800000 */
[----:B------:R-:W-:-:S06]  /*05f0*/  UISETP.GT.U32.AND UP0, UPT, UR10, 0x1, UPT ;  /* 0x000000010a00788c */ /* 0x000fcc000bf04070 */
[----:B------:R-:W-:-:S13]  /*0600*/  PLOP3.LUT P0, PT, PT, PT, UP0, 0x80, 0x0 ;  /* 0x000000000000781c */ /* 0x000fda0003f0f008 */
[----:B0-----:R-:W-:Y:S05]  /*0610*/  @P0 EXIT ;  /* 0x000000000000094d */ /* 0x001fea0003800000 */
[----:B------:R-:W-:Y:S01]  /*0620*/  ULDC.64 UR4, c[0x0][0x650] ;  /* 0x0001940000047ab9 */ /* 0x000fe20000000a00 */
[----:B------:R-:W-:Y:S01]  /*0630*/  PRMT R3, RZ, 0x7610, R3 ;  /* 0x00007610ff037816 */ /* 0x000fe20000000003 */
[----:B------:R-:W-:Y:S01]  /*0640*/  IMAD.MOV.U32 R152, RZ, RZ, -0x1 ;  /* 0xffffffffff987424 */ /* 0x000fe200078e00ff */
[----:B------:R-:W-:Y:S01]  /*0650*/  ISETP.GE.U32.AND P0, PT, R16, UR4, PT ;  /* 0x0000000410007c0c */ /* 0x000fe2000bf06070 */
[----:B------:R-:W-:Y:S02]  /*0660*/  IMAD.MOV.U32 R23, RZ, RZ, -0x1 ;  /* 0xffffffffff177424 */ /* 0x000fe400078e00ff */
[----:B------:R-:W-:Y:S01]  /*0670*/  IMAD.MOV.U32 R22, RZ, RZ, -0x1 ;  /* 0xffffffffff167424 */ /* 0x000fe200078e00ff */
[----:B------:R-:W-:-:S13]  /*0680*/  ISETP.GE.U32.AND.EX P0, PT, R17, UR5, PT, P0 ;  /* 0x0000000511007c0c */ /* 0x000fda000bf06100 */
[----:B------:R-:W-:Y:S05]  /*0690*/  @P0 BRA `(.L_x_4) ;  /* 0x0000000400580947 */ /* 0x000fea0003800000 */
[----:B------:R-:W0:Y:S01]  /*06a0*/  LDC.64 R14, c[0x0][0x628] ;  /* 0x00018a00ff0e7b82 */ /* 0x000e220000000a00 */
[----:B------:R-:W-:Y:S02]  /*06b0*/  IMAD.MOV.U32 R6, RZ, RZ, R16 ;  /* 0x000000ffff067224 */ /* 0x000fe400078e0010 */
[----:B------:R-:W-:-:S05]  /*06c0*/  IMAD.MOV.U32 R7, RZ, RZ, R17 ;  /* 0x000000ffff077224 */ /* 0x000fca00078e0011 */
[----:B------:R-:W1:Y:S08]  /*06d0*/  LDC R12, c[0x0][0x630] ;  /* 0x00018c00ff0c7b82 */ /* 0x000e700000000800 */
[----:B------:R-:W2:Y:S01]  /*06e0*/  LDC.64 R20, c[0x0][0x620] ;  /* 0x00018800ff147b82 */ /* 0x000ea20000000a00 */
[----:B0-----:R-:W-:-:S04]  /*06f0*/  ISETP.NE.U32.AND P0, PT, R14, RZ, PT ;  /* 0x000000ff0e00720c */ /* 0x001fc80003f05070 */
[----:B------:R-:W-:-:S13]  /*0700*/  ISETP.NE.AND.EX P0, PT, R15, RZ, PT, P0 ;  /* 0x000000ff0f00720c */ /* 0x000fda0003f05300 */
[----:B-12---:R-:W-:Y:S05]  /*0710*/  @!P0 BRA `(.L_x_5) ;  /* 0x0000000000288947 */ /* 0x006fea0003800000 */
[----:B------:R-:W0:Y:S02]  /*0720*/  LDC R3, c[0x0][0x634] ;  /* 0x00018d00ff037b82 */ /* 0x000e240000000800 */
[----:B0-----:R-:W-:-:S05]  /*0730*/  IADD3 R3, P0, R16, R3, RZ ;  /* 0x0000000310037210 */ /* 0x001fca0007f1e0ff */
[----:B------:R-:W-:-:S04]  /*0740*/  IMAD.X R13, RZ, RZ, R17, P0 ;  /* 0x000000ffff0d7224 */ /* 0x000fc800000e0611 */
[----:B------:R-:W-:-:S04]  /*0750*/  IMAD.WIDE.U32 R6, R13, R14, RZ ;  /* 0x0000000e0d067225 */ /* 0x000fc800078e00ff */
[----:B------:R-:W-:-:S04]  /*0760*/  IMAD.WIDE.U32 R8, P0, R3, R15, R6 ;  /* 0x0000000f03087225 */ /* 0x000fc80007800006 */
[----:B------:R-:W-:-:S04]  /*0770*/  IMAD.WIDE.U32 R6, R3, R14, RZ ;  /* 0x0000000e03067225 */ /* 0x000fc800078e00ff */
[----:B------:R-:W-:Y:S01]  /*0780*/  IMAD.X R11, RZ, RZ, RZ, P0 ;  /* 0x000000ffff0b7224 */ /* 0x000fe200000e06ff */
[----:B------:R-:W-:Y:S01]  /*0790*/  IADD3 RZ, P0, R7, R8, RZ ;  /* 0x0000000807ff7210 */ /* 0x000fe20007f1e0ff */
[----:B------:R-:W-:-:S04]  /*07a0*/  IMAD.MOV.U32 R10, RZ, RZ, R9 ;  /* 0x000000ffff0a7224 */ /* 0x000fc800078e0009 */
[----:B------:R-:W-:-:S08]  /*07b0*/  IMAD.WIDE.U32.X R6, R13, R15, R10, P0 ;  /* 0x0000000f0d067225 */ /* 0x000fd000000e040a */
.L_x_5:
[-CC-:B------:R-:W-:Y:S01]  /*07c0*/  SHF.R.U64 R24, R6, R12.reuse, R7.reuse ;  /* 0x0000000c06187219 */ /* 0x180fe20000001207 */
[----:B------:R-:W0:Y:S01]  /*07d0*/  LDC R10, c[0x0][0x618] ;  /* 0x00018600ff0a7b82 */ /* 0x000e220000000800 */
[----:B------:R-:W-:Y:S01]  /*07e0*/  SHF.R.U32.HI R5, RZ, R12, R7 ;  /* 0x0000000cff057219 */ /* 0x000fe20000011607 */
[----:B------:R-:W-:Y:S01]  /*07f0*/  ULDC UR4, c[0x0][0x150] ;  /* 0x0000540000047ab9 */ /* 0x000fe20000000800 */
[----:B------:R-:W-:Y:S02]  /*0800*/  IADD3 R9, P0, RZ, -R24, RZ ;  /* 0x80000018ff097210 */ /* 0x000fe40007f1e0ff */
[----:B------:R-:W-:-:S03]  /*0810*/  I2FP.F32.U32 R3, R4 ;  /* 0x0000000400037245 */ /* 0x000fc60000201000 */
[----:B------:R-:W1:Y:S01]  /*0820*/  LDC.64 R22, c[0x0][0x640] ;  /* 0x00019000ff167b82 */ /* 0x000e620000000a00 */
[----:B------:R-:W-:Y:S02]  /*0830*/  IMAD.X R11, RZ, RZ, ~R5, P0 ;  /* 0x000000ffff0b7224 */ /* 0x000fe400000e0e05 */
[----:B------:R-:W-:Y:S01]  /*0840*/  FMUL R3, R3, UR4 ;  /* 0x0000000403037c20 */ /* 0x000fe20008400000 */
[----:B------:R-:W-:Y:S01]  /*0850*/  IMAD.WIDE.U32 R6, R9, R20, R16 ;  /* 0x0000001409067225 */ /* 0x000fe200078e0010 */
[----:B------:R-:W-:-:S03]  /*0860*/  ULDC UR4, c[0x0][0x154] ;  /* 0x0000550000047ab9 */ /* 0x000fc60000000800 */
[----:B------:R-:W-:Y:S01]  /*0870*/  IMAD R8, R11, R20, RZ ;  /* 0x000000140b087224 */ /* 0x000fe200078e02ff */
[----:B------:R-:W2:Y:S01]  /*0880*/  LDC R5, c[0x0][0x144] ;  /* 0x00005100ff057b82 */ /* 0x000ea20000000800 */
[----:B------:R-:W3:Y:S02]  /*0890*/  F2I.U32.TRUNC.NTZ R3, R3 ;  /* 0x0000000300037305 */ /* 0x000ee4000020f000 */
[----:B------:R-:W-:-:S04]  /*08a0*/  IMAD R9, R9, R21, R8 ;  /* 0x0000001509097224 */ /* 0x000fc800078e0208 */
[----:B------:R-:W-:Y:S01]  /*08b0*/  IMAD.IADD R7, R7, 0x1, R9 ;  /* 0x0000000107077824 */ /* 0x000fe200078e0209 */
[----:B------:R-:W4:Y:S01]  /*08c0*/  LDC R12, c[0x0][0x608] ;  /* 0x00018200ff0c7b82 */ /* 0x000f220000000800 */
[----:B------:R-:W-:-:S03]  /*08d0*/  IMAD.MOV.U32 R9, RZ, RZ, -0x1 ;  /* 0xffffffffff097424 */ /* 0x000fc600078e00ff */
[----:B0-----:R-:W-:Y:S02]  /*08e0*/  SHF.R.U64 R14, R6, R10, R7 ;  /* 0x0000000a060e7219 */ /* 0x001fe40000001207 */
[----:B------:R-:W-:Y:S02]  /*08f0*/  I2FP.F32.U32 R6, R0 ;  /* 0x0000000000067245 */ /* 0x000fe40000201000 */
[----:B------:R-:W0:Y:S01]  /*0900*/  LDC R20, c[0x0][0x658] ;  /* 0x00019600ff147b82 */ /* 0x000e220000000800 */
[----:B-1----:R-:W-:Y:S01]  /*0910*/  ISETP.NE.U32.AND P0, PT, R22, RZ, PT ;  /* 0x000000ff1600720c */ /* 0x002fe20003f05070 */
[----:B---3--:R-:W-:Y:S01]  /*0920*/  IMAD.MOV R8, RZ, RZ, -R3 ;  /* 0x000000ffff087224 */ /* 0x008fe200078e0a03 */
[----:B------:R-:W-:Y:S01]  /*0930*/  SHF.R.U32.HI R7, RZ, R10, R7 ;  /* 0x0000000aff077219 */ /* 0x000fe20000011607 */
[----:B------:R-:W-:Y:S01]  /*0940*/  FMUL R6, R6, UR4 ;  /* 0x0000000406067c20 */ /* 0x000fe20008400000 */
[----:B------:R-:W-:-:S03]  /*0950*/  ISETP.NE.AND.EX P0, PT, R23, RZ, PT, P0 ;  /* 0x000000ff1700720c */ /* 0x000fc60003f05300 */
[----:B------:R-:W1:Y:S01]  /*0960*/  LDC R13, c[0x0][0x148] ;  /* 0x00005200ff0d7b82 */ /* 0x000e620000000800 */
[----:B--2---:R-:W-:-:S07]  /*0970*/  IMAD R3, R5, R8, R4 ;  /* 0x0000000805037224 */ /* 0x004fce00078e0204 */
[----:B------:R-:W2:Y:S01]  /*0980*/  LDC R19, c[0x0][0x600] ;  /* 0x00018000ff137b82 */ /* 0x000ea20000000800 */
[-CC-:B----4-:R-:W-:Y:S02]  /*0990*/  SHF.R.U64 R26, R14, R12.reuse, R7.reuse ;  /* 0x0000000c0e1a7219 */ /* 0x190fe40000001207 */
[----:B------:R-:W-:Y:S01]  /*09a0*/  SHF.R.U32.HI R5, RZ, R12, R7 ;  /* 0x0000000cff057219 */ /* 0x000fe20000011607 */
[----:B------:R-:W-:Y:S01]  /*09b0*/  IMAD.MOV.U32 R7, RZ, RZ, 0x1 ;  /* 0x00000001ff077424 */ /* 0x000fe200078e00ff */
[----:B------:R3:W4:Y:S03]  /*09c0*/  F2I.U32.TRUNC.NTZ R12, R6 ;  /* 0x00000006000c7305 */ /* 0x000726000020f000 */
[----:B------:R-:W1:Y:S01]  /*09d0*/  LDC R21, c[0x0][0x648] ;  /* 0x00019200ff157b82 */ /* 0x000e620000000800 */
[-C--:B0-----:R-:W-:Y:S02]  /*09e0*/  SHF.L.U32 R4, R9, R20.reuse, RZ ;  /* 0x0000001409047219 */ /* 0x081fe400000006ff */
[----:B------:R-:W-:-:S02]  /*09f0*/  SHF.R.U64 R28, R26, R20, R5 ;  /* 0x000000141a1c7219 */ /* 0x000fc40000001205 */
[----:B------:R-:W-:Y:S02]  /*0a00*/  LOP3.LUT R11, RZ, R4, RZ, 0x33, !PT ;  /* 0x00000004ff0b7212 */ /* 0x000fe400078e33ff */
[-C--:B------:R-:W-:Y:S01]  /*0a10*/  SHF.R.U32.HI R5, RZ, R20.reuse, R5 ;  /* 0x00000014ff057219 */ /* 0x080fe20000011605 */
[----:B------:R-:W0:Y:S01]  /*0a20*/  LDC R25, c[0x0][0x638] ;  /* 0x00018e00ff197b82 */ /* 0x000e220000000800 */
[----:B------:R-:W-:Y:S01]  /*0a30*/  SHF.L.U32 R10, R7, R20, RZ ;  /* 0x00000014070a7219 */ /* 0x000fe200000006ff */
[----:B------:R-:W-:-:S06]  /*0a40*/  IMAD.MOV.U32 R4, RZ, RZ, R28 ;  /* 0x000000ffff047224 */ /* 0x000fcc00078e001c */
[----:B------:R-:W0:Y:S01]  /*0a50*/  LDC R152, c[0x0][0x610] ;  /* 0x00018400ff987b82 */ /* 0x000e220000000800 */
[----:B---34-:R-:W-:Y:S05]  /*0a60*/  @!P0 BRA `(.L_x_6) ;  /* 0x0000000000288947 */ /* 0x018fea0003800000 */
[----:B------:R-:W3:Y:S02]  /*0a70*/  LDC R9, c[0x0][0x64c] ;  /* 0x00019300ff097b82 */ /* 0x000ee40000000800 */
[----:B---3--:R-:W-:-:S05]  /*0a80*/  IADD3 R9, P0, R28, R9, RZ ;  /* 0x000000091c097210 */ /* 0x008fca0007f1e0ff */
        /* <DEDUP_REMOVED lines=8> */
.L_x_6:
[----:B-1----:R-:W-:Y:S01]  /*0b10*/  SHF.R.U64 R4, R4, R21, R5 ;  /* 0x0000001504047219 */ /* 0x002fe20000001205 */
[----:B--2---:R-:W-:Y:S01]  /*0b20*/  VIADD R5, R19, 0xffffffff ;  /* 0xffffffff13057836 */ /* 0x004fe20000000000 */
[----:B------:R-:W-:Y:S01]  /*0b30*/  LOP3.LUT R11, R26, R11, RZ, 0xc0, !PT ;  /* 0x0000000b1a0b7212 */ /* 0x000fe200078ec0ff */
[----:B------:R-:W-:Y:S02]  /*0b40*/  IMAD.MOV R12, RZ, RZ, -R12 ;  /* 0x000000ffff0c7224 */ /* 0x000fe400078e0a0c */
[----:B------:R-:W-:Y:S01]  /*0b50*/  IMAD.MOV R6, RZ, RZ, -R4 ;  /* 0x000000ffff067224 */ /* 0x000fe200078e0a04 */
[----:B------:R-:W-:Y:S01]  /*0b60*/  LOP3.LUT R5, R14, R5, RZ, 0xc0, !PT ;  /* 0x000000050e057212 */ /* 0x000fe200078ec0ff */
[----:B------:R-:W-:Y:S02]  /*0b70*/  @P2 IMAD R3, R13, R12, R0 ;  /* 0x0000000c0d032224 */ /* 0x000fe400078e0200 */
[----:B------:R-:W-:Y:S02]  /*0b80*/  IMAD R10, R10, R4, R11 ;  /* 0x000000040a0a7224 */ /* 0x000fe400078e020b */
[----:B0-----:R-:W-:-:S02]  /*0b90*/  IMAD R0, R6, R25, R28 ;  /* 0x0000001906007224 */ /* 0x001fc400078e021c */
[----:B------:R-:W-:Y:S02]  /*0ba0*/  IMAD R152, R10, R152, R3 ;  /* 0x000000980a987224 */ /* 0x000fe400078e0203 */
[----:B------:R-:W-:Y:S02]  /*0bb0*/  IMAD R5, R0, R19, R5 ;  /* 0x0000001300057224 */ /* 0x000fe400078e0205 */
[----:B------:R-:W-:Y:S02]  /*0bc0*/  IMAD.MOV.U32 R3, RZ, RZ, 0x1 ;  /* 0x00000001ff037424 */ /* 0x000fe400078e00ff */
[----:B------:R-:W-:Y:S01]  /*0bd0*/  IMAD.MOV.U32 R22, RZ, RZ, R24 ;  /* 0x000000ffff167224 */ /* 0x000fe200078e0018 */
[----:B------:R-:W-:Y:S02]  /*0be0*/  SEL R23, R5, R152, !P2 ;  /* 0x0000009805177207 */ /* 0x000fe40005000000 */
[----:B------:R-:W-:-:S07]  /*0bf0*/  SEL R152, R152, R5, !P2 ;  /* 0x0000000598987207 */ /* 0x000fce0005000000 */
.L_x_4:
[----:B------:R-:W-:-:S08]  /*0c00*/  NOP ;  /* 0x0000000000007918 */ /* 0x000fd00000000000 */
[----:B------:R-:W0:Y:S02]  /*0c10*/  USETMAXREG.TRY_ALLOC.CTAPOOL UP0, 0xe8 ;  /* 0x000000e8000079c8 */ /* 0x000e240008000600 */
[----:B0-----:R-:W-:-:S13]  /*0c20*/  PLOP3.LUT P0, PT, PT, PT, UP0, 0x80, 0x0 ;  /* 0x000000000000781c */ /* 0x001fda0003f0f008 */
[----:B------:R-:W-:Y:S05]  /*0c30*/  @!P0 BRA `(.L_x_4) ;  /* 0xfffffffc00f08947 */ /* 0x000fea000383ffff */
[----:B------:R-:W-:Y:S01]  /*0c40*/  ULDC.64 UR4, c[0x0][0x598] ;  /* 0x0001660000047ab9 */ /* 0x000fe20000000a00 */
[----:B------:R-:W-:Y:S01]  /*0c50*/  ULDC.64 UR36, c[0x0][0x208] ;  /* 0x0000820000247ab9 */ /* 0x000fe20000000a00 */
[----:B------:R-:W-:-:S04]  /*0c60*/  ISETP.NE.U32.AND P0, PT, RZ, UR4, PT ;  /* 0x00000004ff007c0c */ /* 0x000fc8000bf05070 */
[----:B------:R-:W-:-:S13]  /*0c70*/  ISETP.NE.AND.EX P0, PT, RZ, UR5, PT, P0 ;  /* 0x00000005ff007c0c */ /* 0x000fda000bf05300 */
[----:B------:R-:W-:Y:S05]  /*0c80*/  @!P0 BRA `(.L_x_7) ;  /* 0x00000000001c8947 */ /* 0x000fea0003800000 */
[----:B------:R-:W0:Y:S02]  /*0c90*/  LDC.64 R4, c[0x0][0x598] ;  /* 0x00016600ff047b82 */ /* 0x000e240000000a00 */
[----:B0-----:R-:W2:Y:S02]  /*0ca0*/  LDG.E.64 R4, desc[UR36][R4.64] ;  /* 0x0000002404047981 */ /* 0x001ea4000c1e1b00 */
[----:B--2---:R-:W-:-:S04]  /*0cb0*/  ISETP.NE.U32.AND P0, PT, R4, RZ, PT ;  /* 0x000000ff0400720c */ /* 0x004fc80003f05070 */
[----:B------:R-:W-:-:S13]  /*0cc0*/  ISETP.NE.AND.EX P0, PT, R5, RZ, PT, P0 ;  /* 0x000000ff0500720c */ /* 0x000fda0003f05300 */
[----:B------:R-:W-:Y:S05]  /*0cd0*/  @!P0 BRA `(.L_x_7) ;  /* 0x0000000000088947 */ /* 0x000fea0003800000 */
[----:B------:R0:W5:Y:S01]  /*0ce0*/  LD.E R153, desc[UR36][R4.64] ;  /* 0x0000002404997980 */ /* 0x000162000c101900 */
[----:B------:R-:W-:Y:S05]  /*0cf0*/  BRA `(.L_x_8) ;  /* 0x0000000000247947 */ /* 0x000fea0003800000 */
.L_x_7:
[----:B------:R-:W-:Y:S02]  /*0d00*/  ULDC.64 UR4, c[0x0][0x588] ;  /* 0x0001620000047ab9 */ /* 0x000fe40000000a00 */
[----:B------:R-:W-:-:S04]  /*0d10*/  ISETP.NE.U32.AND P0, PT, RZ, UR4, PT ;  /* 0x00000004ff007c0c */ /* 0x000fc8000bf05070 */
[----:B------:R-:W-:-:S13]  /*0d20*/  ISETP.NE.AND.EX P0, PT, RZ, UR5, PT, P0 ;  /* 0x00000005ff007c0c */ /* 0x000fda000bf05300 */
[----:B------:R-:W-:Y:S05]  /*0d30*/  @!P0 BRA `(.L_x_9) ;  /* 0x00000000000c8947 */ /* 0x000fea0003800000 */
[----:B------:R-:W0:Y:S02]  /*0d40*/  LDC.64 R4, c[0x0][0x588] ;  /* 0x00016200ff047b82 */ /* 0x000e240000000a00 */
[----:B0-----:R1:W5:Y:S01]  /*0d50*/  LDG.E R153, desc[UR36][R4.64] ;  /* 0x0000002404997981 */ /* 0x001362000c1e1900 */
[----:B------:R-:W-:Y:S05]  /*0d60*/  BRA `(.L_x_8) ;  /* 0x0000000000087947 */ /* 0x000fea0003800000 */
.L_x_9:
[----:B------:R-:W-:Y:S02]  /*0d70*/  ULDC UR4, c[0x0][0x580] ;  /* 0x0001600000047ab9 */ /* 0x000fe40000000800 */
[----:B------:R-:W-:-:S07]  /*0d80*/  IMAD.U32 R153, RZ, RZ, UR4 ;  /* 0x00000004ff997e24 */ /* 0x000fce000f8e00ff */
.L_x_8:
[----:B------:R-:W-:Y:S02]  /*0d90*/  ULDC.64 UR4, c[0x0][0x5a0] ;  /* 0x0001680000047ab9 */ /* 0x000fe40000000a00 */
[----:B------:R-:W-:-:S04]  /*0da0*/  ISETP.NE.U32.AND P0, PT, RZ, UR4, PT ;  /* 0x00000004ff007c0c */ /* 0x000fc8000bf05070 */
[----:B------:R-:W-:-:S13]  /*0db0*/  ISETP.NE.AND.EX P0, PT, RZ, UR5, PT, P0 ;  /* 0x00000005ff007c0c */ /* 0x000fda000bf05300 */
[----:B------:R-:W-:Y:S05]  /*0dc0*/  @!P0 BRA `(.L_x_10) ;  /* 0x00000000001c8947 */ /* 0x000fea0003800000 */
[----:B01----:R-:W0:Y:S02]  /*0dd0*/  LDC.64 R4, c[0x0][0x5a0] ;  /* 0x00016800ff047b82 */ /* 0x003e240000000a00 */
[----:B0-----:R-:W2:Y:S02]  /*0de0*/  LDG.E.64 R4, desc[UR36][R4.64] ;  /* 0x0000002404047981 */ /* 0x001ea4000c1e1b00 */
[----:B--2---:R-:W-:-:S04]  /*0df0*/  ISETP.NE.U32.AND P0, PT, R4, RZ, PT ;  /* 0x000000ff0400720c */ /* 0x004fc80003f05070 */
[----:B------:R-:W-:-:S13]  /*0e00*/  ISETP.NE.AND.EX P0, PT, R5, RZ, PT, P0 ;  /* 0x000000ff0500720c */ /* 0x000fda0003f05300 */
[----:B------:R-:W-:Y:S05]  /*0e10*/  @!P0 BRA `(.L_x_10) ;  /* 0x0000000000088947 */ /* 0x000fea0003800000 */
[----:B------:R0:W5:Y:S01]  /*0e20*/  LD.E R154, desc[UR36][R4.64] ;  /* 0x00000024049a7980 */ /* 0x000162000c101900 */
[----:B------:R-:W-:Y:S05]  /*0e30*/  BRA `(.L_x_11) ;  /* 0x0000000000247947 */ /* 0x000fea0003800000 */
.L_x_10:
[----:B------:R-:W-:Y:S02]  /*0e40*/  ULDC.64 UR4, c[0x0][0x590] ;  /* 0x0001640000047ab9 */ /* 0x000fe40000000a00 */
[----:B------:R-:W-:-:S04]  /*0e50*/  ISETP.NE.U32.AND P0, PT, RZ, UR4, PT ;  /* 0x00000004ff007c0c */ /* 0x000fc8000bf05070 */
[----:B------:R-:W-:-:S13]  /*0e60*/  ISETP.NE.AND.EX P0, PT, RZ, UR5, PT, P0 ;  /* 0x00000005ff007c0c */ /* 0x000fda000bf05300 */
[----:B------:R-:W-:Y:S05]  /*0e70*/  @!P0 BRA `(.L_x_12) ;  /* 0x00000000000c8947 */ /* 0x000fea0003800000 */
[----:B------:R-:W2:Y:S02]  /*0e80*/  LDC.64 R154, c[0x0][0x590] ;  /* 0x00016400ff9a7b82 */ /* 0x000ea40000000a00 */
[----:B--2---:R2:W5:Y:S01]  /*0e90*/  LDG.E R154, desc[UR36][R154.64] ;  /* 0x000000249a9a7981 */ /* 0x004562000c1e1900 */
[----:B------:R-:W-:Y:S05]  /*0ea0*/  BRA `(.L_x_11) ;  /* 0x0000000000087947 */ /* 0x000fea0003800000 */
.L_x_12:
[----:B------:R-:W-:Y:S02]  /*0eb0*/  ULDC UR4, c[0x0][0x584] ;  /* 0x0001610000047ab9 */ /* 0x000fe40000000800 */
[----:B------:R-:W-:-:S07]  /*0ec0*/  IMAD.U32 R154, RZ, RZ, UR4 ;  /* 0x00000004ff9a7e24 */ /* 0x000fce000f8e00ff */
.L_x_11:
[----:B------:R-:W-:-:S13]  /*0ed0*/  LOP3.LUT P0, RZ, R3, 0xff, RZ, 0xc0, !PT ;  /* 0x000000ff03ff7812 */ /* 0x000fda000780c0ff */
[----:B------:R-:W-:Y:S05]  /*0ee0*/  @!P0 EXIT ;  /* 0x000000000000894d */ /* 0x000fea0003800000 */
[----:B------:R-:W-:Y:S01]  /*0ef0*/  ULDC UR4, c[0x0][0x28c] ;  /* 0x0000a30000047ab9 */ /* 0x000fe20000000800 */
[----:B------:R-:W-:Y:S01]  /*0f00*/  UMOV UR38, URZ ;  /* 0x0000003f00267c82 */ /* 0x000fe20008000000 */
[----:B------:R-:W-:Y:S01]  /*0f10*/  UIADD3 UR4, UR4, 0x7f, URZ ;  /* 0x0000007f04047890 */ /* 0x000fe2000fffe03f */
[----:B------:R-:W-:-:S03]  /*0f20*/  UMOV UR39, URZ ;  /* 0x0000003f00277c82 */ /* 0x000fc60008000000 */
[----:B------:R-:W-:-:S04]  /*0f30*/  USHF.R.S32.HI UR5, URZ, 0x1f, UR4 ;  /* 0x0000001f3f057899 */ /* 0x000fc80008011404 */
[----:B------:R-:W-:-:S04]  /*0f40*/  ULEA.HI UR5, UR5, UR4, URZ, 0x7 ;  /* 0x0000000405057291 */ /* 0x000fc8000f8f383f */
[----:B------:R-:W-:-:S12]  /*0f50*/  USHF.R.S32.HI UR40, URZ, 0x7, UR5 ;  /* 0x000000073f287899 */ /* 0x000fd80008011405 */
.L_x_301:
[----:B---3--:R-:W3:Y:S01]  /*0f60*/  S2R R3, SR_CgaCtaId ;  /* 0x0000000000037919 */ /* 0x008ee20000008800 */
[----:B------:R-:W-:-:S04]  /*0f70*/  MOV R0, 0x400 ;  /* 0x0000040000007802 */ /* 0x000fc80000000f00 */
[----:B---3--:R-:W-:-:S05]  /*0f80*/  LEA R0, R3, R0, 0x18 ;  /* 0x0000000003007211 */ /* 0x008fca00078ec0ff */
[----:B------:R-:W-:-:S05]  /*0f90*/  VIADD R0, R0, 0x800 ;  /* 0x0000080000007836 */ /* 0x000fca0000000000 */
[----:B------:R-:W-:-:S13]  /*0fa0*/  LOP3.LUT P0, RZ, R0, 0x3ff, RZ, 0xc0, !PT ;  /* 0x000003ff00ff7812 */ /* 0x000fda000780c0ff */
[----:B-1--4-:R-:W-:Y:S05]  /*0fb0*/  @!P0 BRA `(.L_x_13) ;  /* 0x0000000000408947 */ /* 0x012fea0003800000 */
[----:B------:R-:W-:Y:S01]  /*0fc0*/  MOV R0, 0x0 ;  /* 0x0000000000007802 */ /* 0x000fe20000000f00 */
[----:B------:R-:W-:Y:S01]  /*0fd0*/  ULDC.64 UR4, c[0x4][0x70] ;  /* 0x01001c0000047ab9 */ /* 0x000fe20000000a00 */
[----:B------:R-:W-:Y:S01]  /*0fe0*/  ULDC.64 UR6, c[0x4][0x8] ;  /* 0x0100020000067ab9 */ /* 0x000fe20000000a00 */
[----:B01----:R-:W-:Y:S01]  /*0ff0*/  IMAD.U32 R4, RZ, RZ, UR4 ;  /* 0x00000004ff047e24 */ /* 0x003fe2000f8e00ff */
[----:B------:R0:W1:Y:S01]  /*1000*/  LDC.64 R14, c[0x4][R0] ;  /* 0x01000000000e7b82 */ /* 0x0000620000000a00 */
[----:B------:R-:W-:Y:S01]  /*1010*/  IMAD.U32 R5, RZ, RZ, UR5 ;  /* 0x00000005ff057e24 */ /* 0x000fe2000f8e00ff */
[----:B------:R-:W-:Y:S01]  /*1020*/  ULDC.64 UR4, c[0x4][0x78] ;  /* 0x01001e0000047ab9 */ /* 0x000fe20000000a00 */
[----:B------:R-:W-:Y:S02]  /*1030*/  IMAD.U32 R10, RZ, RZ, UR6 ;  /* 0x00000006ff0a7e24 */ /* 0x000fe4000f8e00ff */
[----:B------:R-:W-:Y:S02]  /*1040*/  IMAD.U32 R6, RZ, RZ, UR4 ;  /* 0x00000004ff067e24 */ /* 0x000fe4000f8e00ff */
[----:B------:R-:W-:-:S02]  /*1050*/  IMAD.U32 R7, RZ, RZ, UR5 ;  /* 0x00000005ff077e24 */ /* 0x000fc4000f8e00ff */
[----:B------:R-:W-:Y:S02]  /*1060*/  IMAD.U32 R11, RZ, RZ, UR7 ;  /* 0x00000007ff0b7e24 */ /* 0x000fe4000f8e00ff */
[----:B------:R-:W-:Y:S02]  /*1070*/  IMAD.MOV.U32 R8, RZ, RZ, 0x70 ;  /* 0x00000070ff087424 */ /* 0x000fe400078e00ff */
[----:B------:R-:W-:Y:S02]  /*1080*/  IMAD.MOV.U32 R12, RZ, RZ, 0x1 ;  /* 0x00000001ff0c7424 */ /* 0x000fe400078e00ff */
[----:B0-----:R-:W-:-:S07]  /*1090*/  IMAD.MOV.U32 R13, RZ, RZ, RZ ;  /* 0x000000ffff0d7224 */ /* 0x001fce00078e00ff */
[----:B------:R-:W-:-:S07]  /*10a0*/  LEPC R20, `(.L_x_13) ;  /* 0x000000001014794e */ /* 0x000fce0000000000 */
[----:B-12--5:R-:W-:Y:S05]  /*10b0*/  CALL.ABS.NOINC R14 ;  /* 0x000000000e007343 */ /* 0x026fea0003c00000 */
.L_x_13:
[----:B------:R-:W3:Y:S01]  /*10c0*/  S2R R3, SR_CgaCtaId ;  /* 0x0000000000037919 */ /* 0x000ee20000008800 */
[----:B------:R-:W-:-:S04]  /*10d0*/  MOV R0, 0x400 ;  /* 0x0000040000007802 */ /* 0x000fc80000000f00 */
[----:B---3--:R-:W-:-:S05]  /*10e0*/  LEA R0, R3, R0, 0x18 ;  /* 0x0000000003007211 */ /* 0x008fca00078ec0ff */
[----:B------:R-:W-:-:S05]  /*10f0*/  VIADD R28, R0, 0x20800 ;  /* 0x00020800001c7836 */ /* 0x000fca0000000000 */
[----:B------:R-:W-:-:S13]  /*1100*/  LOP3.LUT P0, RZ, R28, 0x3ff, RZ, 0xc0, !PT ;  /* 0x000003ff1cff7812 */ /* 0x000fda000780c0ff */
[----:B------:R-:W-:Y:S05]  /*1110*/  @!P0 BRA `(.L_x_14) ;  /* 0x00000000007c8947 */ /* 0x000fea0003800000 */
        /* <DEDUP_REMOVED lines=16> */
.L_x_15:
[----:B------:R0:W1:Y:S01]  /*1220*/  LDC.64 R14, c[0x4][R19] ;  /* 0x01000000130e7b82 */ /* 0x0000620000000a00 */
[----:B------:R-:W-:Y:S01]  /*1230*/  ULDC.64 UR4, c[0x4][0x70] ;  /* 0x01001c0000047ab9 */ /* 0x000fe20000000a00 */
[----:B------:R-:W-:Y:S01]  /*1240*/  ULDC.64 UR6, c[0x4][0x10] ;  /* 0x0100040000067ab9 */ /* 0x000fe20000000a00 */
[----:B------:R-:W-:Y:S02]  /*1250*/  IMAD.U32 R4, RZ, RZ, UR4 ;  /* 0x00000004ff047e24 */ /* 0x000fe4000f8e00ff */
        /* <DEDUP_REMOVED lines=10> */
[----:B-1----:R-:W-:Y:S05]  /*1300*/  CALL.ABS.NOINC R14 ;  /* 0x000000000e007343 */ /* 0x002fea0003c00000 */
.L_x_14:
[----:B------:R-:W-:Y:S01]  /*1310*/  ULOP3.LUT UR4, UR42, 0x1, URZ, 0xfc, !UPT ;  /* 0x000000012a047892 */ /* 0x000fe2000f8efc3f */
[----:B------:R-:W-:-:S04]  /*1320*/  LOP3.LUT R13, R18, 0x80, RZ, 0xc0, !PT ;  /* 0x00000080120d7812 */ /* 0x000fc800078ec0ff */
[----:B------:R-:W-:Y:S01]  /*1330*/  SHF.R.U32.HI R13, RZ, 0x7, R13 ;  /* 0x00000007ff0d7819 */ /* 0x000fe2000001160d */
[----:B------:R-:W-:Y:S01]  /*1340*/  IMAD.U32 R0, RZ, RZ, UR4 ;  /* 0x00000004ff007e24 */ /* 0x000fe2000f8e00ff */
[----:B------:R-:W-:-:S04]  /*1350*/  UMOV UR4, 0xffffffff ;  /* 0xffffffff00047882 */ /* 0x000fc80000000000 */
[----:B------:R-:W-:Y:S01]  /*1360*/  ISETP.NE.AND P0, PT, R0, 0x3, PT ;  /* 0x000000030000780c */ /* 0x000fe20003f05270 */
[----:B------:R-:W-:-:S12]  /*1370*/  BRA.DIV UR4, `(.L_x_16) ;  /* 0x000000ea04a47947 */ /* 0x000fd8000b800000 */
.L_x_329:
[----:B------:R-:W-:Y:S05]  /*1380*/  @!P0 BRA `(.L_x_17) ;  /* 0x0000000000048947 */ /* 0x000fea0003800000 */
[----:B------:R-:W-:Y:S01]  /*1390*/  BPT.TRAP 0x1 ;  /* 0x000000040000795c */ /* 0x000fe20000300000 */
.L_x_17:
[----:B------:R-:W3:Y:S01]  /*13a0*/  S2UR UR5, SR_CgaCtaId ;  /* 0x00000000000579c3 */ /* 0x000ee20000008800 */
[----:B------:R-:W-:Y:S01]  /*13b0*/  UMOV UR4, 0x400 ;  /* 0x0000040000047882 */ /* 0x000fe20000000000 */
[----:B------:R-:W-:Y:S02]  /*13c0*/  IMAD.U32 R3, RZ, RZ, UR38 ;  /* 0x00000026ff037e24 */ /* 0x000fe4000f8e00ff */
[----:B01----:R-:W-:-:S03]  /*13d0*/  IMAD.U32 R5, RZ, RZ, UR39 ;  /* 0x00000027ff057e24 */ /* 0x003fc6000f8e00ff */
[----:B------:R-:W-:Y:S01]  /*13e0*/  SHF.L.U32 R3, R3, 0x1f, RZ ;  /* 0x0000001f03037819 */ /* 0x000fe200000006ff */
[----:B---3--:R-:W-:-:S06]  /*13f0*/  ULEA UR4, UR5, UR4, 0x18 ;  /* 0x0000000405047291 */ /* 0x008fcc000f8ec03f */
[----:B------:R-:W-:-:S04]  /*1400*/  IMAD.U32 R0, RZ, RZ, UR4 ;  /* 0x00000004ff007e24 */ /* 0x000fc8000f8e00ff */
[----:B------:R-:W-:-:S04]  /*1410*/  IMAD R4, R5, 0x8, R0 ;  /* 0x0000000805047824 */ /* 0x000fc800078e0200 */
[----:B------:R0:W1:Y:S01]  /*1420*/  SYNCS.PHASECHK.TRANS64.TRYWAIT P1, [R4+URZ], R3 ;  /* 0x00000003040075a7 */ /* 0x000062000802017f */
[----:B------:R-:W-:Y:S05]  /*1430*/  @!P0 BRA `(.L_x_18) ;  /* 0x0000000000048947 */ /* 0x000fea0003800000 */
[----:B------:R-:W-:Y:S01]  /*1440*/  BPT.TRAP 0x1 ;  /* 0x000000040000795c */ /* 0x000fe20000300000 */
.L_x_18:
[----:B-1----:R-:W-:Y:S05]  /*1450*/  @P1 BRA `(.L_x_19) ;  /* 0x0000000000081947 */ /* 0x002fea0003800000 */
[----:B------:R-:W1:Y:S02]  /*1460*/  SYNCS.PHASECHK.TRANS64.TRYWAIT P1, [R4+URZ], R3 ;  /* 0x00000003040075a7 */ /* 0x000e64000802017f */
[----:B-1----:R-:W-:Y:S05]  /*1470*/  @!P1 BRA `(.L_x_20) ;  /* 0x000000e800809947 */ /* 0x002fea0003800000 */
.L_x_19:
[----:B------:R-:W-:-:S04]  /*1480*/  UIADD3 UR4, UR39, 0x1, URZ ;  /* 0x0000000127047890 */ /* 0x000fc8000fffe03f */
[----:B------:R-:W-:Y:S02]  /*1490*/  UISETP.NE.AND UP0, UPT, UR4, 0x4, UPT ;  /* 0x000000040400788c */ /* 0x000fe4000bf05270 */
[----:B01----:R-:W-:Y:S02]  /*14a0*/  IMAD.U32 R3, RZ, RZ, UR4 ;  /* 0x00000004ff037e24 */ /* 0x003fe4000f8e00ff */
[----:B------:R-:W-:Y:S02]  /*14b0*/  USEL UR4, URZ, 0x1, UP0 ;  /* 0x000000013f047887 */ /* 0x000fe40008000000 */
[----:B------:R-:W-:Y:S02]  /*14c0*/  PLOP3.LUT P1, PT, PT, PT, UP0, 0x80, 0x0 ;  /* 0x000000000000781c */ /* 0x000fe40003f2f008 */
[----:B------:R-:W-:Y:S02]  /*14d0*/  ULOP3.LUT UR4, UR38, UR4, URZ, 0x3c, !UPT ;  /* 0x0000000426047292 */ /* 0x000fe4000f8e3c3f */
[----:B------:R-:W-:-:S04]  /*14e0*/  SEL R3, R3, RZ, P1 ;  /* 0x000000ff03037207 */ /* 0x000fc80000800000 */
[----:B--2---:R-:W-:Y:S01]  /*14f0*/  IMAD.U32 R155, RZ, RZ, UR4 ;  /* 0x00000004ff9b7e24 */ /* 0x004fe2000f8e00ff */
[----:B------:R-:W-:Y:S06]  /*1500*/  @!P0 BRA `(.L_x_21) ;  /* 0x0000000000048947 */ /* 0x000fec0003800000 */
[----:B------:R-:W-:Y:S01]  /*1510*/  BPT.TRAP 0x1 ;  /* 0x000000040000795c */ /* 0x000fe20000300000 */
.L_x_21:
[C---:B------:R-:W-:Y:S01]  /*1520*/  IMAD.SHL.U32 R7, R18.reuse, 0x200, RZ ;  /* 0x0000020012077824 */ /* 0x040fe200078e00ff */
[C---:B------:R-:W-:Y:S01]  /*1530*/  LOP3.LUT R4, R18.reuse, 0x2, RZ, 0xc0, !PT ;  /* 0x0000000212047812 */ /* 0x040fe200078ec0ff */
[----:B------:R-:W-:Y:S01]  /*1540*/  USHF.L.U32 UR4, UR39, 0xf, URZ ;  /* 0x0000000f27047899 */ /* 0x000fe2000800063f */
[----:B------:R-:W-:Y:S01]  /*1550*/  LOP3.LUT R6, R18, 0xe0, RZ, 0xc0, !PT ;  /* 0x000000e012067812 */ /* 0x000fe200078ec0ff */
[----:B------:R-:W-:Y:S01]  /*1560*/  IMAD.U32 R26, RZ, RZ, UR40 ;  /* 0x00000028ff1a7e24 */ /* 0x000fe2000f8e00ff */
[----:B------:R-:W-:Y:S01]  /*1570*/  LOP3.LUT R7, R7, 0x200, RZ, 0xc0, !PT ;  /* 0x0000020007077812 */ /* 0x000fe200078ec0ff */
[----:B------:R-:W-:Y:S01]  /*1580*/  IMAD.SHL.U32 R4, R4, 0x200, RZ ;  /* 0x0000020004047824 */ /* 0x000fe200078e00ff */
[----:B------:R-:W-:Y:S02]  /*1590*/  SHF.R.U32.HI R5, RZ, 0x2, R18 ;  /* 0x00000002ff057819 */ /* 0x000fe40000011612 */
[----:B------:R-:W-:Y:S01]  /*15a0*/  LEA.HI R6, R6, R7, RZ, 0x1f ;  /* 0x0000000706067211 */ /* 0x000fe200078ff8ff */
[----:B------:R-:W-:Y:S01]  /*15b0*/  IMAD.SHL.U32 R7, R18, 0x40, RZ ;  /* 0x0000004012077824 */ /* 0x000fe200078e00ff */
[----:B------:R-:W-:-:S02]  /*15c0*/  LOP3.LUT R5, R5, 0x7, RZ, 0xc0, !PT ;  /* 0x0000000705057812 */ /* 0x000fc400078ec0ff */
[----:B------:R-:W-:Y:S02]  /*15d0*/  R2P PR, R18, 0x60 ;  /* 0x0000006012007804 */ /* 0x000fe40000000000 */
[----:B------:R-:W-:Y:S01]  /*15e0*/  LOP3.LUT R5, R4, 0xfffffe00, R5, 0xe2, !PT ;  /* 0xfffffe0004057812 */ /* 0x000fe200078ee205 */
[----:B------:R-:W-:Y:S01]  /*15f0*/  IMAD.MOV.U32 R4, RZ, RZ, 0x120 ;  /* 0x00000120ff047424 */ /* 0x000fe200078e00ff */
[----:B------:R-:W-:Y:S01]  /*1600*/  LOP3.LUT R6, R6, 0x40, R7, 0x78, !PT ;  /* 0x0000004006067812 */ /* 0x000fe200078e7807 */
[----:B------:R-:W-:Y:S01]  /*1610*/  IMAD R7, R3, 0x8, R0 ;  /* 0x0000000803077824 */ /* 0x000fe200078e0200 */
[----:B------:R-:W-:Y:S02]  /*1620*/  SHF.L.U32 R8, R155, 0x1f, RZ ;  /* 0x0000001f9b087819 */ /* 0x000fe400000006ff */
[----:B------:R-:W-:Y:S01]  /*1630*/  LOP3.LUT R5, R5, R6, RZ, 0xfc, !PT ;  /* 0x0000000605057212 */ /* 0x000fe200078efcff */
[----:B------:R-:W-:Y:S01]  /*1640*/  IMAD.MOV.U32 R6, RZ, RZ, 0x90 ;  /* 0x00000090ff067424 */ /* 0x000fe200078e00ff */
[----:B------:R-:W-:Y:S01]  /*1650*/  SEL R4, R4, 0xe0, !P6 ;  /* 0x000000e004047807 */ /* 0x000fe20007000000 */
[----:B------:R0:W1:Y:S01]  /*1660*/  SYNCS.PHASECHK.TRANS64.TRYWAIT P1, [R7+URZ], R8 ;  /* 0x00000008070075a7 */ /* 0x000062000802017f */
[----:B------:R-:W-:-:S07]  /*1670*/  LOP3.LUT R9, R5, UR4, RZ, 0xfc, !PT ;  /* 0x0000000405097c12 */ /* 0x000fce000f8efcff */
[----:B------:R-:W-:Y:S05]  /*1680*/  WARPSYNC.ALL ;  /* 0x0000000000007948 */ /* 0x000fea0003800000 */
[----:B------:R-:W-:Y:S01]  /*1690*/  SEL R6, R6, 0x70, !P5 ;  /* 0x0000007006067807 */ /* 0x000fe20006800000 */
[----:B------:R-:W-:Y:S01]  /*16a0*/  IMAD.IADD R9, R0, 0x1, R9 ;  /* 0x0000000100097824 */ /* 0x000fe200078e0209 */
[----:B------:R-:W-:-:S03]  /*16b0*/  ISETP.NE.AND P2, PT, R26, 0x1, PT ;  /* 0x000000011a00780c */ /* 0x000fc60003f45270 */
[C---:B------:R-:W-:Y:S01]  /*16c0*/  IMAD.IADD R11, R9.reuse, 0x1, R6 ;  /* 0x00000001090b7824 */ /* 0x040fe200078e0206 */
[----:B------:R-:W-:Y:S01]  /*16d0*/  LDS.U8 R20, [R9+0x1000] ;  /* 0x0010000009147984 */ /* 0x000fe20000000000 */
[----:B------:R-:W-:-:S03]  /*16e0*/  IMAD.IADD R10, R9, 0x1, R4 ;  /* 0x00000001090a7824 */ /* 0x000fc600078e0204 */
[----:B------:R-:W2:Y:S04]  /*16f0*/  LDS.U8 R25, [R11+0x1000] ;  /* 0x001000000b197984 */ /* 0x000ea80000000000 */
[----:B------:R-:W-:Y:S04]  /*1700*/  LDS.U8 R14, [R9+0x808] ;  /* 0x00080800090e7984 */ /* 0x000fe80000000000 */
[----:B------:R-:W-:Y:S04]  /*1710*/  LDS.U8 R24, [R9+0x1008] ;  /* 0x0010080009187984 */ /* 0x000fe80000000000 */
[----:B------:R-:W3:Y:S04]  /*1720*/  LDS.U8 R19, [R11+0x808] ;  /* 0x000808000b137984 */ /* 0x000ee80000000000 */
[----:B------:R-:W4:Y:S04]  /*1730*/  LDS.U8 R29, [R11+0x1008] ;  /* 0x001008000b1d7984 */ /* 0x000f280000000000 */
[----:B------:R-:W-:Y:S04]  /*1740*/  LDS.U8 R12, [R9+0x800] ;  /* 0x00080000090c7984 */ /* 0x000fe80000000000 */
[----:B------:R-:W0:Y:S04]  /*1750*/  LDS.U8 R13, [R11+0x800] ;  /* 0x000800000b0d7984 */ /* 0x000e280000000000 */
[----:B------:R-:W1:Y:S04]  /*1760*/  LDS.U8 R27, [R10+0x1000] ;  /* 0x001000000a1b7984 */ /* 0x000e680000000000 */
[----:B------:R-:W1:Y:S04]  /*1770*/  LDS.U8 R21, [R10+0x808] ;  /* 0x000808000a157984 */ /* 0x000e680000000000 */
[----:B------:R-:W1:Y:S04]  /*1780*/  LDS.U8 R31, [R10+0x1008] ;  /* 0x001008000a1f7984 */ /* 0x000e680000000000 */
[----:B------:R-:W1:Y:S01]  /*1790*/  LDS.U8 R15, [R10+0x800] ;  /* 0x000800000a0f7984 */ /* 0x000e620000000000 */
[----:B--2---:R-:W-:-:S03]  /*17a0*/  PRMT R20, R25, 0x7604, R20 ;  /* 0x0000760419147816 */ /* 0x004fc60000000014 */
[----:B------:R-:W-:Y:S04]  /*17b0*/  LDS.U8 R33, [R9+0x1800] ;  /* 0x0018000009217984 */ /* 0x000fe80000000000 */
[----:B------:R-:W-:Y:S01]  /*17c0*/  LDS.U8 R35, [R9+0x1808] ;  /* 0x0018080009237984 */ /* 0x000fe20000000000 */
[----:B---3--:R-:W-:-:S03]  /*17d0*/  PRMT R14, R19, 0x7604, R14 ;  /* 0x00007604130e7816 */ /* 0x008fc6000000000e */
[----:B------:R-:W-:Y:S01]  /*17e0*/  LDS.U8 R37, [R9+0x2000] ;  /* 0x0020000009257984 */ /* 0x000fe20000000000 */
[----:B----4-:R-:W-:-:S03]  /*17f0*/  PRMT R24, R29, 0x7604, R24 ;  /* 0x000076041d187816 */ /* 0x010fc60000000018 */
[----:B------:R-:W-:Y:S04]  /*1800*/  LDS.U8 R19, [R9+0x4800] ;  /* 0x0048000009137984 */ /* 0x000fe80000000000 */
[----:B------:R-:W-:Y:S01]  /*1810*/  LDS.U8 R29, [R9+0x5000] ;  /* 0x00500000091d7984 */ /* 0x000fe20000000000 */
[----:B0-----:R-:W-:-:S03]  /*1820*/  PRMT R12, R13, 0x7604, R12 ;  /* 0x000076040d0c7816 */ /* 0x001fc6000000000c */
[----:B------:R-:W-:Y:S01]  /*1830*/  LDS.U8 R39, [R9+0x2008] ;  /* 0x0020080009277984 */ /* 0x000fe20000000000 */
[----:B-1----:R-:W-:-:S03]  /*1840*/  PRMT R20, R27, 0x7054, R20 ;  /* 0x000070541b147816 */ /* 0x002fc60000000014 */
[----:B------:R-:W-:Y:S01]  /*1850*/  LDS.U8 R41, [R9+0x5800] ;  /* 0x0058000009297984 */ /* 0x000fe20000000000 */
[----:B------:R-:W-:-:S03]  /*1860*/  PRMT R14, R21, 0x7054, R14 ;  /* 0x00007054150e7816 */ /* 0x000fc6000000000e */
[----:B------:R-:W-:Y:S01]  /*1870*/  LDS.U8 R43, [R9+0x5808] ;  /* 0x00580800092b7984 */ /* 0x000fe20000000000 */
[----:B------:R-:W-:-:S03]  /*1880*/  PRMT R27, R31, 0x7054, R24 ;  /* 0x000070541f1b7816 */ /* 0x000fc60000000018 */
[----:B------:R-:W-:Y:S01]  /*1890*/  LDS.U8 R21, [R9+0x4808] ;  /* 0x0048080009157984 */ /* 0x000fe20000000000 */
[----:B------:R-:W-:-:S03]  /*18a0*/  PRMT R15, R15, 0x7054, R12 ;  /* 0x000070540f0f7816 */ /* 0x000fc6000000000c */
[----:B------:R-:W-:Y:S01]  /*18b0*/  LDS.U8 R31, [R9+0x5008] ;  /* 0x00500800091f7984 */ /* 0x000fe20000000000 */
[----:B------:R-:W-:-:S03]  /*18c0*/  IMAD.IADD R12, R4, 0x1, R11 ;  /* 0x00000001040c7824 */ /* 0x000fc600078e020b */
[----:B------:R-:W-:Y:S04]  /*18d0*/  LDS.U8 R45, [R9+0x6000] ;  /* 0x00600000092d7984 */ /* 0x000fe80000000000 */
[----:B------:R-:W-:Y:S04]  /*18e0*/  LDS.U8 R47, [R9+0x6008] ;  /* 0x00600800092f7984 */ /* 0x000fe80000000000 */
[----:B------:R-:W0:Y:S04]  /*18f0*/  LDS.U8 R26, [R11+0x4800] ;  /* 0x004800000b1a7984 */ /* 0x000e280000000000 */
[----:B------:R-:W1:Y:S04]  /*1900*/  LDS.U8 R34, [R11+0x4808] ;  /* 0x004808000b227984 */ /* 0x000e680000000000 */
[----:B------:R-:W2:Y:S04]  /*1910*/  LDS.U8 R40, [R11+0x5000] ;  /* 0x005000000b287984 */ /* 0x000ea80000000000 */
[----:B------:R-:W3:Y:S04]  /*1920*/  LDS.U8 R44, [R11+0x5008] ;  /* 0x005008000b2c7984 */ /* 0x000ee80000000000 */
[----:B------:R-:W4:Y:S04]  /*1930*/  LDS.U8 R50, [R11+0x1800] ;  /* 0x001800000b327984 */ /* 0x000f280000000000 */
[----:B------:R-:W4:Y:S04]  /*1940*/  LDS.U8 R54, [R11+0x1808] ;  /* 0x001808000b367984 */ /* 0x000f280000000000 */
[----:B------:R-:W4:Y:S04]  /*1950*/  LDS.U8 R60, [R11+0x2000] ;  /* 0x002000000b3c7984 */ /* 0x000f280000000000 */
[----:B------:R-:W4:Y:S04]  /*1960*/  LDS.U8 R64, [R11+0x2008] ;  /* 0x002008000b407984 */ /* 0x000f280000000000 */
[----:B------:R-:W4:Y:S04]  /*1970*/  LDS.U8 R70, [R11+0x5800] ;  /* 0x005800000b467984 */ /* 0x000f280000000000 */
[----:B------:R-:W4:Y:S04]  /*1980*/  LDS.U8 R74, [R11+0x5808] ;  /* 0x005808000b4a7984 */ /* 0x000f280000000000 */
[----:B------:R-:W4:Y:S01]  /*1990*/  LDS.U8 R80, [R11+0x6000] ;  /* 0x006000000b507984 */ /* 0x000f220000000000 */
[----:B0-----:R-:W-:-:S03]  /*19a0*/  PRMT R19, R26, 0x7604, R19 ;  /* 0x000076041a137816 */ /* 0x001fc60000000013 */
[----:B------:R-:W0:Y:S01]  /*19b0*/  LDS.U8 R84, [R11+0x6008] ;  /* 0x006008000b547984 */ /* 0x000e220000000000 */
[----:B-1----:R-:W-:-:S03]  /*19c0*/  PRMT R21, R34, 0x7604, R21 ;  /* 0x0000760422157816 */ /* 0x002fc60000000015 */
[----:B------:R-:W1:Y:S01]  /*19d0*/  LDS.U8 R32, [R10+0x4800] ;  /* 0x004800000a207984 */ /* 0x000e620000000000 */
[----:B--2---:R-:W-:-:S03]  /*19e0*/  PRMT R29, R40, 0x7604, R29 ;  /* 0x00007604281d7816 */ /* 0x004fc6000000001d */
[----:B------:R-:W2:Y:S01]  /*19f0*/  LDS.U8 R36, [R10+0x4808] ;  /* 0x004808000a247984 */ /* 0x000ea20000000000 */
[----:B---3--:R-:W-:-:S03]  /*1a00*/  PRMT R31, R44, 0x7604, R31 ;  /* 0x000076042c1f7816 */ /* 0x008fc6000000001f */
[----:B------:R-:W3:Y:S01]  /*1a10*/  LDS.U8 R42, [R10+0x5000] ;  /* 0x005000000a2a7984 */ /* 0x000ee20000000000 */
[----:B----4-:R-:W-:-:S03]  /*1a20*/  PRMT R33, R50, 0x7604, R33 ;  /* 0x0000760432217816 */ /* 0x010fc60000000021 */
[----:B------:R-:W4:Y:S01]  /*1a30*/  LDS.U8 R46, [R10+0x5008] ;  /* 0x005008000a2e7984 */ /* 0x000f220000000000 */
[----:B------:R-:W-:-:S03]  /*1a40*/  PRMT R35, R54, 0x7604, R35 ;  /* 0x0000760436237816 */ /* 0x000fc60000000023 */
        /* <DEDUP_REMOVED lines=47> */
[----:B------:R-:W-:Y:S02]  /*1d40*/  PRMT R157, R38, 0x654, R21 ;  /* 0x00000654269d7816 */ /* 0x000fe40000000015 */
[----:B------:R-:W-:Y:S02]  /*1d50*/  PRMT R158, R158, 0x654, R29 ;  /* 0x000006549e9e7816 */ /* 0x000fe4000000001d */
[----:B------:R-:W-:Y:S02]  /*1d60*/  PRMT R159, R48, 0x654, R31 ;  /* 0x00000654309f7816 */ /* 0x000fe4000000001f */
[----:B------:R-:W-:Y:S02]  /*1d70*/  PRMT R160, R160, 0x654, R33 ;  /* 0x00000654a0a07816 */ /* 0x000fe40000000021 */
[----:B0-----:R-:W-:Y:S02]  /*1d80*/  PRMT R161, R58, 0x654, R35 ;  /* 0x000006543aa17816 */ /* 0x001fe40000000023 */
[----:B-1----:R-:W-:-:S02]  /*1d90*/  PRMT R162, R162, 0x654, R37 ;  /* 0x00000654a2a27816 */ /* 0x002fc40000000025 */
[----:B--2---:R-:W-:Y:S02]  /*1da0*/  PRMT R163, R68, 0x654, R39 ;  /* 0x0000065444a37816 */ /* 0x004fe40000000027 */
[----:B---3--:R-:W-:Y:S02]  /*1db0*/  PRMT R164, R164, 0x654, R41 ;  /* 0x00000654a4a47816 */ /* 0x008fe40000000029 */
[----:B----4-:R-:W-:Y:S02]  /*1dc0*/  PRMT R165, R78, 0x654, R43 ;  /* 0x000006544ea57816 */ /* 0x010fe4000000002b */
[----:B------:R-:W-:Y:S02]  /*1dd0*/  PRMT R166, R166, 0x654, R45 ;  /* 0x00000654a6a67816 */ /* 0x000fe4000000002d */
[----:B------:R-:W-:Y:S02]  /*1de0*/  PRMT R167, R88, 0x654, R47 ;  /* 0x0000065458a77816 */ /* 0x000fe4000000002f */
[----:B------:R-:W-:Y:S01]  /*1df0*/  R2UR UR4, R28 ;  /* 0x000000001c0472ca */ /* 0x000fe200000e0000 */
[----:B------:R-:W-:Y:S01]  /*1e00*/  WARPGROUP.ARRIVE ;  /* 0x00000000000079c5 */ /* 0x000fe20000000000 */
[----:B------:R-:W-:-:S02]  /*1e10*/  UMOV UR7, 0x40000040 ;  /* 0x4000004000077882 */ /* 0x000fc40000000000 */
[----:B------:R-:W-:-:S09]  /*1e20*/  UMOV UR11, UR7 ;  /* 0x00000007000b7c82 */ /* 0x000fd20008000000 */
[----:B------:R-:W-:-:S04]  /*1e30*/  USHF.R.U32.HI UR4, URZ, 0x4, UR4 ;  /* 0x000000043f047899 */ /* 0x000fc80008011604 */
[----:B------:R-:W-:-:S04]  /*1e40*/  ULOP3.LUT UR4, UR4, 0x3fff, URZ, 0xc0, !UPT ;  /* 0x00003fff04047892 */ /* 0x000fc8000f8ec03f */
[----:B------:R-:W-:-:S04]  /*1e50*/  ULOP3.LUT UR4, UR4, 0x10000, URZ, 0xfc, !UPT ;  /* 0x0001000004047892 */ /* 0x000fc8000f8efc3f */
[----:B------:R-:W-:-:S04]  /*1e60*/  ULEA UR6, UR39, UR4, 0xa ;  /* 0x0000000427067291 */ /* 0x000fc8000f8e503f */
[----:B------:R-:W-:-:S03]  /*1e70*/  UIADD3 UR8, UR6, 0x2, URZ ;  /* 0x0000000206087890 */ /* 0x000fc6000fffe03f */
[----:B------:R-:W-:Y:S02]  /*1e80*/  UMOV UR10, UR6 ;  /* 0x00000006000a7c82 */ /* 0x000fe40008000000 */
[----:B------:R-:W-:Y:S01]  /*1e90*/  QGMMA.64x128x32.F32.E4M3.E5M2 R88, R24, gdesc[UR4], RZ, !UPT, gsb0 ;  /* 0x01e0000418587df3 */ /* 0x000fe2000c0028ff */
[----:B------:R-:W-:Y:S02]  /*1ea0*/  UMOV UR7, 0x40000040 ;  /* 0x4000004000077882 */ /* 0x000fe40000000000 */
[----:B------:R-:W-:Y:S02]  /*1eb0*/  WARPGROUP.DEPBAR.LE gsb0, 0x0 ;  /* 0x00008000000079c5 */ /* 0x000fe40000010000 */
[----:B------:R-:W-:-:S07]  /*1ec0*/  WARPGROUP.ARRIVE ;  /* 0x00000000000079c5 */ /* 0x000fce0000000000 */
[----:B------:R-:W-:Y:S01]  /*1ed0*/  QGMMA.64x128x32.F32.E4M3.E5M2 R24, R156, gdesc[UR8], RZ, !UPT, gsb0 ;  /* 0x01e000089c187df3 */ /* 0x000fe2000c0028ff */
[----:B------:R-:W-:Y:S01]  /*1ee0*/  UMOV UR10, UR8 ;  /* 0x00000008000a7c82 */ /* 0x000fe20008000000 */
[----:B------:R-:W-:Y:S01]  /*1ef0*/  UMOV UR11, 0x40000040 ;  /* 0x40000040000b7882 */ /* 0x000fe20000000000 */
[----:B------:R-:W-:Y:S02]  /*1f00*/  UIADD3 UR8, UR6, 0x4, URZ ;  /* 0x0000000406087890 */ /* 0x000fe4000fffe03f */
[----:B------:R-:W-:Y:S01]  /*1f10*/  UIADD3 UR6, UR6, 0x6, URZ ;  /* 0x0000000606067890 */ /* 0x000fe2000fffe03f */
[----:B------:R-:W-:Y:S02]  /*1f20*/  WARPGROUP.DEPBAR.LE gsb0, 0x0 ;  /* 0x00008000000079c5 */ /* 0x000fe40000010000 */
[----:B------:R-:W-:-:S06]  /*1f30*/  WARPGROUP.ARRIVE ;  /* 0x00000000000079c5 */ /* 0x000fcc0000000000 */
[----:B------:R-:W-:Y:S03]  /*1f40*/  QGMMA.64x128x32.F32.E4M3.E5M2 R88, R160, gdesc[UR8], R88, gsb0 ;  /* 0x01e00008a0587df3 */ /* 0x000fe60008002858 */
[----:B------:R-:W-:Y:S02]  /*1f50*/  WARPGROUP.DEPBAR.LE gsb0, 0x0 ;  /* 0x00008000000079c5 */ /* 0x000fe40000010000 */
[----:B------:R-:W-:-:S07]  /*1f60*/  WARPGROUP.ARRIVE ;  /* 0x00000000000079c5 */ /* 0x000fce0000000000 */
[----:B------:R-:W-:Y:S01]  /*1f70*/  QGMMA.64x128x32.F32.E4M3.E5M2 R24, R164, gdesc[UR8], R24, gsb0 ;  /* 0x01e00008a4187df3 */ /* 0x000fe20008002818 */
[----:B------:R-:W-:Y:S01]  /*1f80*/  UMOV UR10, UR8 ;  /* 0x00000008000a7c82 */ /* 0x000fe20008000000 */
[----:B------:R-:W-:Y:S01]  /*1f90*/  UMOV UR11, 0x40000040 ;  /* 0x40000040000b7882 */ /* 0x000fe20000000000 */
[----:B------:R-:W-:Y:S02]  /*1fa0*/  WARPGROUP.DEPBAR.LE gsb0, 0x0 ;  /* 0x00008000000079c5 */ /* 0x000fe40000010000 */
[----:B------:R-:W-:Y:S04]  /*1fb0*/  LDS.U8 R13, [R9+0x2800] ;  /* 0x00280000090d7984 */ /* 0x000fe80000000000 */
[----:B------:R-:W0:Y:S04]  /*1fc0*/  LDS.U8 R14, [R11+0x2800] ;  /* 0x002800000b0e7984 */ /* 0x000e280000000000 */
[----:B------:R-:W-:Y:S04]  /*1fd0*/  LDS.U8 R15, [R9+0x2808] ;  /* 0x00280800090f7984 */ /* 0x000fe80000000000 */
[----:B------:R-:W1:Y:S04]  /*1fe0*/  LDS.U8 R158, [R11+0x2808] ;  /* 0x002808000b9e7984 */ /* 0x000e680000000000 */
[----:B------:R-:W-:Y:S04]  /*1ff0*/  LDS.U8 R19, [R9+0x3000] ;  /* 0x0030000009137984 */ /* 0x000fe80000000000 */
[----:B------:R-:W2:Y:S04]  /*2000*/  LDS.U8 R164, [R11+0x3000] ;  /* 0x003000000ba47984 */ /* 0x000ea80000000000 */
[----:B------:R-:W-:Y:S04]  /*2010*/  LDS.U8 R21, [R9+0x3008] ;  /* 0x0030080009157984 */ /* 0x000fe80000000000 */
[----:B------:R-:W3:Y:S04]  /*2020*/  LDS.U8 R170, [R11+0x3008] ;  /* 0x003008000baa7984 */ /* 0x000ee80000000000 */
[----:B------:R-:W4:Y:S04]  /*2030*/  LDS.U8 R20, [R10+0x2800] ;  /* 0x002800000a147984 */ /* 0x000f280000000000 */
[----:B------:R-:W4:Y:S04]  /*2040*/  LDS.U8 R160, [R10+0x2808] ;  /* 0x002808000aa07984 */ /* 0x000f280000000000 */
[----:B------:R-:W4:Y:S04]  /*2050*/  LDS.U8 R166, [R10+0x3000] ;  /* 0x003000000aa67984 */ /* 0x000f280000000000 */
[----:B------:R-:W4:Y:S01]  /*2060*/  LDS.U8 R172, [R10+0x3008] ;  /* 0x003008000aac7984 */ /* 0x000f220000000000 */
[----:B0-----:R-:W-:-:S03]  /*2070*/  PRMT R13, R14, 0x7604, R13 ;  /* 0x000076040e0d7816 */ /* 0x001fc6000000000d */
[----:B------:R-:W0:Y:S04]  /*2080*/  LDS.U8 R156, [R12+0x2800] ;  /* 0x002800000c9c7984 */ /* 0x000e280000000000 */
[----:B------:R-:W0:Y:S01]  /*2090*/  LDS.U8 R162, [R12+0x2808] ;  /* 0x002808000ca27984 */ /* 0x000e220000000000 */
[----:B-1----:R-:W-:-:S03]  /*20a0*/  PRMT R15, R158, 0x7604, R15 ;  /* 0x000076049e0f7816 */ /* 0x002fc6000000000f */
[----:B------:R-:W1:Y:S04]  /*20b0*/  LDS.U8 R168, [R12+0x3000] ;  /* 0x003000000ca87984 */ /* 0x000e680000000000 */
[----:B------:R-:W1:Y:S01]  /*20c0*/  LDS.U8 R174, [R12+0x3008] ;  /* 0x003008000cae7984 */ /* 0x000e620000000000 */
[----:B--2---:R-:W-:-:S03]  /*20d0*/  PRMT R19, R164, 0x7604, R19 ;  /* 0x00007604a4137816 */ /* 0x004fc60000000013 */
[----:B------:R-:W-:Y:S01]  /*20e0*/  LDS.U8 R161, [R9+0x6800] ;  /* 0x0068000009a17984 */ /* 0x000fe20000000000 */
[----:B---3--:R-:W-:-:S03]  /*20f0*/  PRMT R21, R170, 0x7604, R21 ;  /* 0x00007604aa157816 */ /* 0x008fc60000000015 */
[----:B------:R-:W2:Y:S01]  /*2100*/  LDS.U8 R176, [R11+0x6800] ;  /* 0x006800000bb07984 */ /* 0x000ea20000000000 */
[----:B----4-:R-:W-:-:S03]  /*2110*/  PRMT R13, R20, 0x7054, R13 ;  /* 0x00007054140d7816 */ /* 0x010fc6000000000d */
[----:B------:R-:W-:Y:S01]  /*2120*/  LDS.U8 R163, [R9+0x6808] ;  /* 0x0068080009a37984 */ /* 0x000fe20000000000 */
[----:B------:R-:W-:-:S03]  /*2130*/  PRMT R15, R160, 0x7054, R15 ;  /* 0x00007054a00f7816 */ /* 0x000fc6000000000f */
[----:B------:R-:W3:Y:S01]  /*2140*/  LDS.U8 R182, [R11+0x6808] ;  /* 0x006808000bb67984 */ /* 0x000ee20000000000 */
[----:B------:R-:W-:-:S03]  /*2150*/  PRMT R19, R166, 0x7054, R19 ;  /* 0x00007054a6137816 */ /* 0x000fc60000000013 */
[----:B------:R-:W-:Y:S01]  /*2160*/  LDS.U8 R165, [R9+0x7000] ;  /* 0x0070000009a57984 */ /* 0x000fe20000000000 */
[----:B------:R-:W-:-:S03]  /*2170*/  PRMT R21, R172, 0x7054, R21 ;  /* 0x00007054ac157816 */ /* 0x000fc60000000015 */
[----:B------:R-:W4:Y:S01]  /*2180*/  LDS.U8 R188, [R11+0x7000] ;  /* 0x007000000bbc7984 */ /* 0x000f220000000000 */
[----:B0-----:R-:W-:-:S03]  /*2190*/  PRMT R156, R156, 0x654, R13 ;  /* 0x000006549c9c7816 */ /* 0x001fc6000000000d */
[----:B------:R-:W-:Y:S01]  /*21a0*/  LDS.U8 R167, [R9+0x7008] ;  /* 0x0070080009a77984 */ /* 0x000fe20000000000 */
[----:B------:R-:W-:-:S03]  /*21b0*/  PRMT R157, R162, 0x654, R15 ;  /* 0x00000654a29d7816 */ /* 0x000fc6000000000f */
[----:B------:R-:W0:Y:S01]  /*21c0*/  LDS.U8 R194, [R11+0x7008] ;  /* 0x007008000bc27984 */ /* 0x000e220000000000 */
[----:B-1----:R-:W-:-:S03]  /*21d0*/  PRMT R158, R168, 0x654, R19 ;  /* 0x00000654a89e7816 */ /* 0x002fc60000000013 */
[----:B------:R-:W1:Y:S01]  /*21e0*/  LDS.U8 R178, [R10+0x6800] ;  /* 0x006800000ab27984 */ /* 0x000e620000000000 */
[----:B------:R-:W-:-:S03]  /*21f0*/  PRMT R159, R174, 0x654, R21 ;  /* 0x00000654ae9f7816 */ /* 0x000fc60000000015 */
[----:B------:R-:W1:Y:S04]  /*2200*/  LDS.U8 R184, [R10+0x6808] ;  /* 0x006808000ab87984 */ /* 0x000e680000000000 */
[----:B------:R-:W1:Y:S04]  /*2210*/  LDS.U8 R190, [R10+0x7000] ;  /* 0x007000000abe7984 */ /* 0x000e680000000000 */
[----:B------:R-:W1:Y:S01]  /*2220*/  LDS.U8 R196, [R10+0x7008] ;  /* 0x007008000ac47984 */ /* 0x000e620000000000 */
[----:B--2---:R-:W-:-:S03]  /*2230*/  PRMT R161, R176, 0x7604, R161 ;  /* 0x00007604b0a17816 */ /* 0x004fc600000000a1 */
[----:B------:R-:W2:Y:S04]  /*2240*/  LDS.U8 R180, [R12+0x6800] ;  /* 0x006800000cb47984 */ /* 0x000ea80000000000 */
[----:B------:R-:W2:Y:S01]  /*2250*/  LDS.U8 R186, [R12+0x6808] ;  /* 0x006808000cba7984 */ /* 0x000ea20000000000 */
[----:B---3--:R-:W-:-:S03]  /*2260*/  PRMT R163, R182, 0x7604, R163 ;  /* 0x00007604b6a37816 */ /* 0x008fc600000000a3 */
[----:B------:R-:W3:Y:S04]  /*2270*/  LDS.U8 R192, [R12+0x7000] ;  /* 0x007000000cc07984 */ /* 0x000ee80000000000 */
[----:B------:R-:W3:Y:S01]  /*2280*/  LDS.U8 R198, [R12+0x7008] ;  /* 0x007008000cc67984 */ /* 0x000ee20000000000 */
[----:B------:R-:W-:Y:S01]  /*2290*/  WARPGROUP.ARRIVE ;  /* 0x00000000000079c5 */ /* 0x000fe20000000000 */
[----:B----4-:R-:W-:-:S05]  /*22a0*/  PRMT R165, R188, 0x7604, R165 ;  /* 0x00007604bca57816 */ /* 0x010fca00000000a5 */
[----:B------:R-:W-:Y:S01]  /*22b0*/  QGMMA.64x128x32.F32.E4M3.E5M2 R88, R156, gdesc[UR8], R88, gsb0 ;  /* 0x01e000089c587df3 */ /* 0x000fe20008002858 */
[----:B0-----:R-:W-:Y:S02]  /*22c0*/  PRMT R167, R194, 0x7604, R167 ;  /* 0x00007604c2a77816 */ /* 0x001fe400000000a7 */
[----:B-1----:R-:W-:Y:S02]  /*22d0*/  PRMT R161, R178, 0x7054, R161 ;  /* 0x00007054b2a17816 */ /* 0x002fe400000000a1 */
[----:B------:R-:W-:Y:S02]  /*22e0*/  PRMT R163, R184, 0x7054, R163 ;  /* 0x00007054b8a37816 */ /* 0x000fe400000000a3 */
[----:B------:R-:W-:Y:S02]  /*22f0*/  PRMT R165, R190, 0x7054, R165 ;  /* 0x00007054bea57816 */ /* 0x000fe400000000a5 */
[----:B------:R-:W-:Y:S02]  /*2300*/  PRMT R167, R196, 0x7054, R167 ;  /* 0x00007054c4a77816 */ /* 0x000fe400000000a7 */
[----:B--2---:R-:W-:-:S02]  /*2310*/  PRMT R160, R180, 0x654, R161 ;  /* 0x00000654b4a07816 */ /* 0x004fc400000000a1 */
[----:B------:R-:W-:Y:S02]  /*2320*/  PRMT R161, R186, 0x654, R163 ;  /* 0x00000654baa17816 */ /* 0x000fe400000000a3 */
[----:B---3--:R-:W-:Y:S02]  /*2330*/  PRMT R162, R192, 0x654, R165 ;  /* 0x00000654c0a27816 */ /* 0x008fe400000000a5 */
[----:B------:R-:W-:Y:S01]  /*2340*/  PRMT R163, R198, 0x654, R167 ;  /* 0x00000654c6a37816 */ /* 0x000fe200000000a7 */
[----:B------:R-:W-:-:S03]  /*2350*/  WARPGROUP.DEPBAR.LE gsb0, 0x0 ;  /* 0x00008000000079c5 */ /* 0x000fc60000010000 */
[----:B------:R-:W-:-:S06]  /*2360*/  WARPGROUP.ARRIVE ;  /* 0x00000000000079c5 */ /* 0x000fcc0000000000 */
[----:B------:R-:W-:Y:S03]  /*2370*/  QGMMA.64x128x32.F32.E4M3.E5M2 R24, R160, gdesc[UR8], R24, gsb0 ;  /* 0x01e00008a0187df3 */ /* 0x000fe60008002818 */
        /* <DEDUP_REMOVED lines=22> */
[----:B------:R-:W-:Y:S01]  /*24e0*/  LDS.U8 R163, [R9+0x7808] ;  /* 0x0078080009a37984 */ /* 0x000fe20000000000 */
[----:B----4-:R-:W-:-:S03]  /*24f0*/  PRMT R13, R20, 0x7054, R13 ;  /* 0x00007054140d7816 */ /* 0x010fc6000000000d */
[----:B------:R-:W-:Y:S01]  /*2500*/  LDS.U8 R165, [R9+0x8000] ;  /* 0x0080000009a57984 */ /* 0x000fe20000000000 */
[----:B------:R-:W-:-:S03]  /*2510*/  PRMT R15, R160, 0x7054, R15 ;  /* 0x00007054a00f7816 */ /* 0x000fc6000000000f */
[----:B------:R-:W-:Y:S01]  /*2520*/  LDS.U8 R167, [R9+0x8008] ;  /* 0x0080080009a77984 */ /* 0x000fe20000000000 */
[----:B------:R-:W-:-:S03]  /*2530*/  PRMT R19, R166, 0x7054, R19 ;  /* 0x00007054a6137816 */ /* 0x000fc60000000013 */
[----:B------:R-:W2:Y:S01]  /*2540*/  LDS.U8 R176, [R11+0x7800] ;  /* 0x007800000bb07984 */ /* 0x000ea20000000000 */
[----:B------:R-:W-:-:S03]  /*2550*/  PRMT R21, R172, 0x7054, R21 ;  /* 0x00007054ac157816 */ /* 0x000fc60000000015 */
[----:B------:R-:W3:Y:S01]  /*2560*/  LDS.U8 R182, [R11+0x7808] ;  /* 0x007808000bb67984 */ /* 0x000ee20000000000 */
[----:B0-----:R-:W-:-:S03]  /*2570*/  PRMT R156, R156, 0x654, R13 ;  /* 0x000006549c9c7816 */ /* 0x001fc6000000000d */
[----:B------:R-:W0:Y:S01]  /*2580*/  LDS.U8 R188, [R11+0x8000] ;  /* 0x008000000bbc7984 */ /* 0x000e220000000000 */
[----:B------:R-:W-:-:S03]  /*2590*/  PRMT R157, R162, 0x654, R15 ;  /* 0x00000654a29d7816 */ /* 0x000fc6000000000f */
[----:B------:R-:W4:Y:S01]  /*25a0*/  LDS.U8 R194, [R11+0x8008] ;  /* 0x008008000bc27984 */ /* 0x000f220000000000 */
[----:B-1----:R-:W-:-:S03]  /*25b0*/  PRMT R158, R168, 0x654, R19 ;  /* 0x00000654a89e7816 */ /* 0x002fc60000000013 */
[----:B------:R-:W1:Y:S01]  /*25c0*/  LDS.U8 R178, [R10+0x7800] ;  /* 0x007800000ab27984 */ /* 0x000e620000000000 */
[----:B------:R-:W-:-:S03]  /*25d0*/  PRMT R159, R174, 0x654, R21 ;  /* 0x00000654ae9f7816 */ /* 0x000fc60000000015 */
[----:B------:R-:W1:Y:S04]  /*25e0*/  LDS.U8 R184, [R10+0x7808] ;  /* 0x007808000ab87984 */ /* 0x000e680000000000 */
[----:B------:R-:W1:Y:S04]  /*25f0*/  LDS.U8 R190, [R10+0x8000] ;  /* 0x008000000abe7984 */ /* 0x000e680000000000 */
[----:B------:R-:W1:Y:S04]  /*2600*/  LDS.U8 R196, [R10+0x8008] ;  /* 0x008008000ac47984 */ /* 0x000e680000000000 */
[----:B------:R-:W1:Y:S04]  /*2610*/  LDS.U8 R180, [R12+0x7800] ;  /* 0x007800000cb47984 */ /* 0x000e680000000000 */
[----:B------:R-:W1:Y:S04]  /*2620*/  LDS.U8 R186, [R12+0x7808] ;  /* 0x007808000cba7984 */ /* 0x000e680000000000 */
[----:B------:R-:W1:Y:S01]  /*2630*/  LDS.U8 R192, [R12+0x8000] ;  /* 0x008000000cc07984 */ /* 0x000e620000000000 */
[----:B--2---:R-:W-:-:S03]  /*2640*/  PRMT R161, R176, 0x7604, R161 ;  /* 0x00007604b0a17816 */ /* 0x004fc600000000a1 */
[----:B------:R-:W2:Y:S01]  /*2650*/  LDS.U8 R198, [R12+0x8008] ;  /* 0x008008000cc67984 */ /* 0x000ea20000000000 */
[----:B------:R-:W-:Y:S01]  /*2660*/  WARPGROUP.ARRIVE ;  /* 0x00000000000079c5 */ /* 0x000fe20000000000 */
[----:B---3--:R-:W-:Y:S02]  /*2670*/  PRMT R163, R182, 0x7604, R163 ;  /* 0x00007604b6a37816 */ /* 0x008fe400000000a3 */
[----:B0-----:R-:W-:-:S03]  /*2680*/  PRMT R165, R188, 0x7604, R165 ;  /* 0x00007604bca57816 */ /* 0x001fc600000000a5 */
[----:B------:R-:W-:Y:S01]  /*2690*/  QGMMA.64x128x32.F32.E4M3.E5M2 R88, R156, gdesc[UR4], R88, gsb0 ;  /* 0x01e000049c587df3 */ /* 0x000fe20008002858 */
[----:B----4-:R-:W-:Y:S02]  /*26a0*/  PRMT R167, R194, 0x7604, R167 ;  /* 0x00007604c2a77816 */ /* 0x010fe400000000a7 */
[----:B-1----:R-:W-:Y:S02]  /*26b0*/  PRMT R161, R178, 0x7054, R161 ;  /* 0x00007054b2a17816 */ /* 0x002fe400000000a1 */
[----:B------:R-:W-:Y:S02]  /*26c0*/  PRMT R163, R184, 0x7054, R163 ;  /* 0x00007054b8a37816 */ /* 0x000fe400000000a3 */
[----:B------:R-:W-:Y:S02]  /*26d0*/  PRMT R165, R190, 0x7054, R165 ;  /* 0x00007054bea57816 */ /* 0x000fe400000000a5 */
[----:B------:R-:W-:Y:S02]  /*26e0*/  PRMT R167, R196, 0x7054, R167 ;  /* 0x00007054c4a77816 */ /* 0x000fe400000000a7 */
[----:B------:R-:W-:-:S02]  /*26f0*/  PRMT R160, R180, 0x654, R161 ;  /* 0x00000654b4a07816 */ /* 0x000fc400000000a1 */
[----:B------:R-:W-:Y:S02]  /*2700*/  PRMT R161, R186, 0x654, R163 ;  /* 0x00000654baa17816 */ /* 0x000fe400000000a3 */
[----:B------:R-:W-:Y:S02]  /*2710*/  PRMT R162, R192, 0x654, R165 ;  /* 0x00000654c0a27816 */ /* 0x000fe400000000a5 */
[----:B--2---:R-:W-:Y:S01]  /*2720*/  PRMT R163, R198, 0x654, R167 ;  /* 0x00000654c6a37816 */ /* 0x004fe200000000a7 */
[----:B------:R-:W-:-:S03]  /*2730*/  WARPGROUP.DEPBAR.LE gsb0, 0x0 ;  /* 0x00008000000079c5 */ /* 0x000fc60000010000 */
[----:B------:R-:W-:-:S06]  /*2740*/  WARPGROUP.ARRIVE ;  /* 0x00000000000079c5 */ /* 0x000fcc0000000000 */
[----:B------:R-:W-:Y:S03]  /*2750*/  QGMMA.64x128x32.F32.E4M3.E5M2 R24, R160, gdesc[UR4], R24, gsb0 ;  /* 0x01e00004a0187df3 */ /* 0x000fe60008002818 */
[----:B------:R-:W-:Y:S02]  /*2760*/  WARPGROUP.DEPBAR.LE gsb0, 0x0 ;  /* 0x00008000000079c5 */ /* 0x000fe40000010000 */
[----:B------:R-:W-:Y:S05]  /*2770*/  @!P2 BRA `(.L_x_22) ;  /* 0x0000002400b0a947 */ /* 0x000fea0003800000 */
[----:B------:R-:W-:Y:S05]  /*2780*/  @!P0 BRA `(.L_x_23) ;  /* 0x0000000000048947 */ /* 0x000fea0003800000 */
[----:B------:R-:W-:Y:S01]  /*2790*/  BPT.TRAP 0x1 ;  /* 0x000000040000795c */ /* 0x000fe20000300000 */
.L_x_23:
[----:B------:R-:W-:-:S05]  /*27a0*/  IMAD.SHL.U32 R10, R3, 0x8000, RZ ;  /* 0x00008000030a7824 */ /* 0x000fca00078e00ff */
[----:B------:R-:W-:-:S05]  /*27b0*/  LOP3.LUT R9, R10, R5, RZ, 0xfc, !PT ;  /* 0x000000050a097212 */ /* 0x000fca00078efcff */
[----:B------:R-:W-:Y:S01]  /*27c0*/  IMAD.IADD R9, R0, 0x1, R9 ;  /* 0x0000000100097824 */ /* 0x000fe200078e0209 */
[----:B------:R-:W-:Y:S06]  /*27d0*/  @P1 BRA `(.L_x_24) ;  /* 0x0000000000081947 */ /* 0x000fec0003800000 */
[----:B------:R-:W0:Y:S02]  /*27e0*/  SYNCS.PHASECHK.TRANS64.TRYWAIT P1, [R7+URZ], R8 ;  /* 0x00000008070075a7 */ /* 0x000e24000802017f */
[----:B0-----:R-:W-:Y:S05]  /*27f0*/  @!P1 BRA `(.L_x_25) ;  /* 0x000000d400b49947 */ /* 0x001fea0003800000 */
.L_x_24:
[--C-:B------:R-:W-:Y:S01]  /*2800*/  IMAD.IADD R161, R6, 0x1, R9.reuse ;  /* 0x0000000106a17824 */ /* 0x100fe200078e0209 */
[----:B------:R-:W-:Y:S01]  /*2810*/  LDS.U8 R15, [R9+0x1008] ;  /* 0x00100800090f7984 */ /* 0x000fe20000000000 */
[C---:B------:R-:W-:Y:S01]  /*2820*/  IMAD.IADD R163, R4.reuse, 0x1, R9 ;  /* 0x0000000104a37824 */ /* 0x040fe200078e0209 */
[----:B------:R-:W-:Y:S01]  /*2830*/  UMOV UR5, UR39 ;  /* 0x0000002700057c82 */ /* 0x000fe20008000000 */
[----:B------:R-:W-:Y:S01]  /*2840*/  IMAD.IADD R165, R4, 0x1, R161 ;  /* 0x0000000104a57824 */ /* 0x000fe200078e02a1 */
[----:B------:R-:W1:Y:S04]  /*2850*/  LDS.U8 R162, [R161+0x1008] ;  /* 0x00100800a1a27984 */ /* 0x000e680000000000 */
[----:B0-----:R-:W-:Y:S04]  /*2860*/  LDS.U8 R7, [R9+0x800] ;  /* 0x0008000009077984 */ /* 0x001fe80000000000 */
[----:B------:R-:W-:Y:S04]  /*2870*/  LDS.U8 R11, [R9+0x808] ;  /* 0x00080800090b7984 */ /* 0x000fe80000000000 */
[----:B------:R-:W-:Y:S04]  /*2880*/  LDS.U8 R13, [R9+0x1000] ;  /* 0x00100000090d7984 */ /* 0x000fe80000000000 */
[----:B------:R-:W-:Y:S04]  /*2890*/  LDS.U8 R19, [R9+0x4800] ;  /* 0x0048000009137984 */ /* 0x000fe80000000000 */
[----:B------:R-:W-:Y:S04]  /*28a0*/  LDS.U8 R21, [R9+0x4808] ;  /* 0x0048080009157984 */ /* 0x000fe80000000000 */
[----:B------:R-:W-:Y:S04]  /*28b0*/  LDS.U8 R157, [R9+0x5000] ;  /* 0x00500000099d7984 */ /* 0x000fe80000000000 */
[----:B------:R0:W-:Y:S04]  /*28c0*/  LDS.U8 R159, [R9+0x5008] ;  /* 0x00500800099f7984 */ /* 0x0001e80000000000 */
[----:B------:R-:W2:Y:S04]  /*28d0*/  LDS.U8 R8, [R161+0x800] ;  /* 0x00080000a1087984 */ /* 0x000ea80000000000 */
[----:B------:R-:W3:Y:S01]  /*28e0*/  LDS.U8 R14, [R161+0x808] ;  /* 0x00080800a10e7984 */ /* 0x000ee20000000000 */
[----:B0-----:R-:W0:Y:S03]  /*28f0*/  LDC R9, c[0x0][0x28c] ;  /* 0x0000a300ff097b82 */ /* 0x001e260000000800 */
[----:B------:R-:W4:Y:S01]  /*2900*/  LDS.U8 R158, [R161+0x1000] ;  /* 0x00100000a19e7984 */ /* 0x000f220000000000 */
[----:B-1----:R-:W-:-:S03]  /*2910*/  PRMT R15, R162, 0x7604, R15 ;  /* 0x00007604a20f7816 */ /* 0x002fc6000000000f */
[----:B------:R-:W1:Y:S04]  /*2920*/  LDS.U8 R172, [R161+0x4800] ;  /* 0x00480000a1ac7984 */ /* 0x000e680000000000 */
[----:B------:R-:W1:Y:S04]  /*2930*/  LDS.U8 R178, [R161+0x4808] ;  /* 0x00480800a1b27984 */ /* 0x000e680000000000 */
[----:B------:R-:W1:Y:S04]  /*2940*/  LDS.U8 R184, [R161+0x5000] ;  /* 0x00500000a1b87984 */ /* 0x000e680000000000 */
[----:B------:R-:W1:Y:S04]  /*2950*/  LDS.U8 R190, [R161+0x5008] ;  /* 0x00500800a1be7984 */ /* 0x000e680000000000 */
[----:B------:R-:W1:Y:S01]  /*2960*/  LDS.U8 R164, [R163+0x1008] ;  /* 0x00100800a3a47984 */ /* 0x000e620000000000 */
[----:B0-----:R-:W-:-:S03]  /*2970*/  ISETP.GE.AND P1, PT, R9, 0x101, PT ;  /* 0x000001010900780c */ /* 0x001fc60003f26270 */
[----:B------:R-:W0:Y:S04]  /*2980*/  LDS.U8 R12, [R163+0x800] ;  /* 0x00080000a30c7984 */ /* 0x000e280000000000 */
[----:B------:R-:W0:Y:S04]  /*2990*/  LDS.U8 R20, [R163+0x808] ;  /* 0x00080800a3147984 */ /* 0x000e280000000000 */
[----:B------:R-:W0:Y:S01]  /*29a0*/  LDS.U8 R160, [R163+0x1000] ;  /* 0x00100000a3a07984 */ /* 0x000e220000000000 */
[----:B--2---:R-:W-:-:S03]  /*29b0*/  PRMT R7, R8, 0x7604, R7 ;  /* 0x0000760408077816 */ /* 0x004fc60000000007 */
[----:B------:R-:W2:Y:S01]  /*29c0*/  LDS.U8 R174, [R163+0x4800] ;  /* 0x00480000a3ae7984 */ /* 0x000ea20000000000 */
[----:B---3--:R-:W-:-:S03]  /*29d0*/  PRMT R11, R14, 0x7604, R11 ;  /* 0x000076040e0b7816 */ /* 0x008fc6000000000b */
[----:B------:R-:W3:Y:S01]  /*29e0*/  LDS.U8 R180, [R163+0x4808] ;  /* 0x00480800a3b47984 */ /* 0x000ee20000000000 */
[----:B----4-:R-:W-:-:S03]  /*29f0*/  PRMT R13, R158, 0x7604, R13 ;  /* 0x000076049e0d7816 */ /* 0x010fc6000000000d */
[----:B------:R-:W4:Y:S01]  /*2a00*/  LDS.U8 R186, [R163+0x5000] ;  /* 0x00500000a3ba7984 */ /* 0x000f220000000000 */
[----:B-1----:R-:W-:-:S03]  /*2a10*/  PRMT R19, R172, 0x7604, R19 ;  /* 0x00007604ac137816 */ /* 0x002fc60000000013 */
[----:B------:R-:W1:Y:S01]  /*2a20*/  LDS.U8 R192, [R163+0x5008] ;  /* 0x00500800a3c07984 */ /* 0x000e620000000000 */
[----:B------:R-:W-:-:S03]  /*2a30*/  PRMT R21, R178, 0x7604, R21 ;  /* 0x00007604b2157816 */ /* 0x000fc60000000015 */
[----:B------:R-:W1:Y:S01]  /*2a40*/  LDS.U8 R166, [R165+0x1008] ;  /* 0x00100800a5a67984 */ /* 0x000e620000000000 */
[----:B------:R-:W-:-:S03]  /*2a50*/  PRMT R157, R184, 0x7604, R157 ;  /* 0x00007604b89d7816 */ /* 0x000fc6000000009d */
[----:B------:R-:W1:Y:S01]  /*2a60*/  LDS.U8 R168, [R165+0x800] ;  /* 0x00080000a5a87984 */ /* 0x000e620000000000 */
[----:B------:R-:W-:-:S03]  /*2a70*/  PRMT R159, R190, 0x7604, R159 ;  /* 0x00007604be9f7816 */ /* 0x000fc6000000009f */
[----:B------:R-:W1:Y:S01]  /*2a80*/  LDS.U8 R156, [R165+0x808] ;  /* 0x00080800a59c7984 */ /* 0x000e620000000000 */
[----:B------:R-:W-:-:S03]  /*2a90*/  PRMT R15, R164, 0x7054, R15 ;  /* 0x00007054a40f7816 */ /* 0x000fc6000000000f */
[----:B------:R-:W1:Y:S01]  /*2aa0*/  LDS.U8 R170, [R165+0x1000] ;  /* 0x00100000a5aa7984 */ /* 0x000e620000000000 */
[----:B0-----:R-:W-:-:S03]  /*2ab0*/  PRMT R7, R12, 0x7054, R7 ;  /* 0x000070540c077816 */ /* 0x001fc60000000007 */
[----:B------:R-:W0:Y:S01]  /*2ac0*/  LDS.U8 R176, [R165+0x4800] ;  /* 0x00480000a5b07984 */ /* 0x000e220000000000 */
[----:B------:R-:W-:-:S03]  /*2ad0*/  PRMT R11, R20, 0x7054, R11 ;  /* 0x00007054140b7816 */ /* 0x000fc6000000000b */
[----:B------:R-:W0:Y:S01]  /*2ae0*/  LDS.U8 R182, [R165+0x4808] ;  /* 0x00480800a5b67984 */ /* 0x000e220000000000 */
[----:B------:R-:W-:-:S03]  /*2af0*/  PRMT R13, R160, 0x7054, R13 ;  /* 0x00007054a00d7816 */ /* 0x000fc6000000000d */
[----:B------:R-:W0:Y:S01]  /*2b00*/  LDS.U8 R188, [R165+0x5000] ;  /* 0x00500000a5bc7984 */ /* 0x000e220000000000 */
[----:B--2---:R-:W-:-:S03]  /*2b10*/  PRMT R19, R174, 0x7054, R19 ;  /* 0x00007054ae137816 */ /* 0x004fc60000000013 */
[----:B------:R2:W2:Y:S01]  /*2b20*/  LDS.U8 R194, [R165+0x5008] ;  /* 0x00500800a5c27984 */ /* 0x0004a20000000000 */
[----:B---3--:R-:W-:Y:S02]  /*2b30*/  PRMT R21, R180, 0x7054, R21 ;  /* 0x00007054b4157816 */ /* 0x008fe40000000015 */
[----:B----4-:R-:W-:Y:S02]  /*2b40*/  PRMT R157, R186, 0x7054, R157 ;  /* 0x00007054ba9d7816 */ /* 0x010fe4000000009d */
[----:B-1----:R-:W-:Y:S02]  /*2b50*/  PRMT R159, R192, 0x7054, R159 ;  /* 0x00007054c09f7816 */ /* 0x002fe4000000009f */
[----:B------:R-:W-:Y:S02]  /*2b60*/  PRMT R171, R166, 0x654, R15 ;  /* 0x00000654a6ab7816 */ /* 0x000fe4000000000f */
[----:B------:R-:W-:Y:S02]  /*2b70*/  PRMT R168, R168, 0x654, R7 ;  /* 0x00000654a8a87816 */ /* 0x000fe40000000007 */
[----:B------:R-:W-:-:S02]  /*2b80*/  PRMT R169, R156, 0x654, R11 ;  /* 0x000006549ca97816 */ /* 0x000fc4000000000b */
[----:B------:R-:W-:Y:S02]  /*2b90*/  PRMT R170, R170, 0x654, R13 ;  /* 0x00000654aaaa7816 */ /* 0x000fe4000000000d */
[----:B0-----:R-:W-:Y:S02]  /*2ba0*/  PRMT R164, R176, 0x654, R19 ;  /* 0x00000654b0a47816 */ /* 0x001fe40000000013 */
[----:B--2---:R-:W-:Y:S02]  /*2bb0*/  PRMT R165, R182, 0x654, R21 ;  /* 0x00000654b6a57816 */ /* 0x004fe40000000015 */
[----:B------:R-:W-:Y:S02]  /*2bc0*/  PRMT R166, R188, 0x654, R157 ;  /* 0x00000654bca67816 */ /* 0x000fe4000000009d */
[----:B------:R-:W-:Y:S01]  /*2bd0*/  PRMT R167, R194, 0x654, R159 ;  /* 0x00000654c2a77816 */ /* 0x000fe2000000009f */
[----:B------:R-:W-:Y:S06]  /*2be0*/  @!P1 BRA `(.L_x_26) ;  /* 0x0000001000f89947 */ /* 0x000fec0003800000 */
[----:B------:R-:W-:Y:S01]  /*2bf0*/  R2UR UR7, R3 ;  /* 0x00000000030772ca */ /* 0x000fe200000e0000 */
[----:B------:R-:W-:Y:S01]  /*2c00*/  UIADD3 UR6, UR40, -0x1, URZ ;  /* 0xffffffff28067890 */ /* 0x000fe2000fffe03f */
[----:B------:R-:W-:-:S13]  /*2c10*/  UMOV UR5, UR39 ;  /* 0x0000002700057c82 */ /* 0x000fda0008000000 */
.L_x_34:
[----:B------:R-:W-:-:S04]  /*2c20*/  UIADD3 UR8, UR7, 0x1, URZ ;  /* 0x0000000107087890 */ /* 0x000fc8000fffe03f */
[----:B------:R-:W-:-:S04]  /*2c30*/  UISETP.NE.AND UP0, UPT, UR8, 0x4, UPT ;  /* 0x000000040800788c */ /* 0x000fc8000bf05270 */
[----:B------:R-:W-:Y:S02]  /*2c40*/  USEL UR9, URZ, 0x1, UP0 ;  /* 0x000000013f097887 */ /* 0x000fe40008000000 */
[----:B------:R-:W-:-:S04]  /*2c50*/  USEL UR8, UR8, URZ, UP0 ;  /* 0x0000003f08087287 */ /* 0x000fc80008000000 */
[----:B------:R-:W-:Y:S02]  /*2c60*/  LOP3.LUT R155, R155, UR9, RZ, 0x3c, !PT ;  /* 0x000000099b9b7c12 */ /* 0x000fe4000f8e3cff */
[----:B------:R-:W-:Y:S01]  /*2c70*/  IMAD.U32 R3, RZ, RZ, UR8 ;  /* 0x00000008ff037e24 */ /* 0x000fe2000f8e00ff */
[----:B------:R-:W-:Y:S06]  /*2c80*/  @!P0 BRA `(.L_x_27) ;  /* 0x0000000000048947 */ /* 0x000fec0003800000 */
[----:B------:R-:W-:Y:S01]  /*2c90*/  BPT.TRAP 0x1 ;  /* 0x000000040000795c */ /* 0x000fe20000300000 */
.L_x_27:
[----:B------:R-:W0:Y:S01]  /*2ca0*/  S2UR UR9, SR_CgaCtaId ;  /* 0x00000000000979c3 */ /* 0x000e220000008800 */
[----:B------:R-:W-:Y:S01]  /*2cb0*/  UMOV UR8, 0x400 ;  /* 0x0000040000087882 */ /* 0x000fe20000000000 */
[----:B------:R-:W-:Y:S01]  /*2cc0*/  SHF.L.U32 R7, R155, 0x1f, RZ ;  /* 0x0000001f9b077819 */ /* 0x000fe200000006ff */
[----:B------:R-:W-:Y:S01]  /*2cd0*/  ULEA UR10, UR7, UR4, 0xa ;  /* 0x00000004070a7291 */ /* 0x000fe2000f8e503f */
[----:B------:R-:W-:Y:S01]  /*2ce0*/  UMOV UR11, 0x40000040 ;  /* 0x40000040000b7882 */ /* 0x000fe20000000000 */
[----:B------:R-:W-:Y:S01]  /*2cf0*/  USHF.L.U32 UR7, UR7, 0xf, URZ ;  /* 0x0000000f07077899 */ /* 0x000fe2000800063f */
[----:B------:R-:W-:-:S04]  /*2d00*/  UMOV UR15, UR11 ;  /* 0x0000000b000f7c82 */ /* 0x000fc80008000000 */
[----:B------:R-:W-:Y:S01]  /*2d10*/  UMOV UR14, UR10 ;  /* 0x0000000a000e7c82 */ /* 0x000fe20008000000 */
[----:B------:R-:W-:Y:S01]  /*2d20*/  LOP3.LUT R9, R5, UR7, RZ, 0xfc, !PT ;  /* 0x0000000705097c12 */ /* 0x000fe2000f8efcff */
[----:B0-----:R-:W-:-:S06]  /*2d30*/  ULEA UR8, UR9, UR8, 0x18 ;  /* 0x0000000809087291 */ /* 0x001fcc000f8ec03f */
[----:B------:R-:W-:Y:S01]  /*2d40*/  IMAD.U32 R0, RZ, RZ, UR8 ;  /* 0x00000008ff007e24 */ /* 0x000fe2000f8e00ff */
[----:B------:R-:W-:-:S03]  /*2d50*/  UIADD3 UR8, UR10, 0x2, URZ ;  /* 0x000000020a087890 */ /* 0x000fc6000fffe03f */
[----:B------:R-:W-:Y:S02]  /*2d60*/  IMAD R8, R3, 0x8, R0 ;  /* 0x0000000803087824 */ /* 0x000fe400078e0200 */
[----:B------:R-:W-:Y:S02]  /*2d70*/  IMAD.IADD R9, R0, 0x1, R9 ;  /* 0x0000000100097824 */ /* 0x000fe400078e0209 */
[----:B------:R0:W1:Y:S01]  /*2d80*/  SYNCS.PHASECHK.TRANS64.TRYWAIT P1, [R8+URZ], R7 ;  /* 0x00000007080075a7 */ /* 0x000062000802017f */
[----:B------:R-:W-:Y:S01]  /*2d90*/  WARPGROUP.ARRIVE ;  /* 0x00000000000079c5 */ /* 0x000fe20000000000 */
[--C-:B------:R-:W-:Y:S02]  /*2da0*/  IMAD.IADD R11, R6, 0x1, R9.reuse ;  /* 0x00000001060b7824 */ /* 0x100fe400078e0209 */
[C---:B------:R-:W-:Y:S02]  /*2db0*/  IMAD.IADD R10, R4.reuse, 0x1, R9 ;  /* 0x00000001040a7824 */ /* 0x040fe400078e0209 */
[----:B------:R-:W-:Y:S01]  /*2dc0*/  IMAD.IADD R12, R4, 0x1, R11 ;  /* 0x00000001040c7824 */ /* 0x000fe200078e020b */
[----:B------:R-:W-:Y:S03]  /*2dd0*/  QGMMA.64x128x32.F32.E4M3.E5M2 R88, R168, gdesc[UR8], R88, gsb0 ;  /* 0x01e00008a8587df3 */ /* 0x000fe60008002858 */
[----:B------:R-:W-:-:S02]  /*2de0*/  WARPGROUP.DEPBAR.LE gsb0, 0x0 ;  /* 0x00008000000079c5 */ /* 0x000fc40000010000 */
[----:B------:R-:W-:-:S07]  /*2df0*/  WARPGROUP.ARRIVE ;  /* 0x00000000000079c5 */ /* 0x000fce0000000000 */
[----:B------:R-:W-:Y:S01]  /*2e00*/  QGMMA.64x128x32.F32.E4M3.E5M2 R24, R164, gdesc[UR12], R24, gsb0 ;  /* 0x01e0000ca4187df3 */ /* 0x000fe20008002818 */
[----:B------:R-:W-:Y:S01]  /*2e10*/  UMOV UR14, UR8 ;  /* 0x00000008000e7c82 */ /* 0x000fe20008000000 */
[----:B------:R-:W-:Y:S01]  /*2e20*/  UMOV UR15, 0x40000040 ;  /* 0x40000040000f7882 */ /* 0x000fe20000000000 */
[----:B------:R-:W-:Y:S02]  /*2e30*/  WARPGROUP.DEPBAR.LE gsb0, 0x0 ;  /* 0x00008000000079c5 */ /* 0x000fe40000010000 */
[----:B------:R-:W-:Y:S04]  /*2e40*/  LDS.U8 R15, [R9+0x1808] ;  /* 0x00180800090f7984 */ /* 0x000fe80000000000 */
[----:B------:R-:W2:Y:S04]  /*2e50*/  LDS.U8 R156, [R11+0x1808] ;  /* 0x001808000b9c7984 */ /* 0x000ea80000000000 */
[----:B------:R-:W-:Y:S04]  /*2e60*/  LDS.U8 R13, [R9+0x1800] ;  /* 0x00180000090d7984 */ /* 0x000fe80000000000 */
[----:B------:R-:W3:Y:S04]  /*2e70*/  LDS.U8 R14, [R11+0x1800] ;  /* 0x001800000b0e7984 */ /* 0x000ee80000000000 */
[----:B------:R-:W-:Y:S04]  /*2e80*/  LDS.U8 R19, [R9+0x2000] ;  /* 0x0020000009137984 */ /* 0x000fe80000000000 */
        /* <DEDUP_REMOVED lines=13> */
[----:B----4-:R-:W-:-:S03]  /*2f60*/  PRMT R19, R164, 0x7604, R19 ;  /* 0x00007604a4137816 */ /* 0x010fc60000000013 */
[----:B------:R-:W-:Y:S01]  /*2f70*/  LDS.U8 R157, [R9+0x5800] ;  /* 0x00580000099d7984 */ /* 0x000fe20000000000 */
[----:B0-----:R-:W-:-:S03]  /*2f80*/  PRMT R21, R170, 0x7604, R21 ;  /* 0x00007604aa157816 */ /* 0x001fc60000000015 */
[----:B------:R-:W0:Y:S01]  /*2f90*/  LDS.U8 R176, [R11+0x5800] ;  /* 0x005800000bb07984 */ /* 0x000e220000000000 */
[----:B-1----:R-:W-:-:S03]  /*2fa0*/  PRMT R15, R158, 0x7054, R15 ;  /* 0x000070549e0f7816 */ /* 0x002fc6000000000f */
[----:B------:R-:W-:Y:S01]  /*2fb0*/  LDS.U8 R159, [R9+0x5808] ;  /* 0x00580800099f7984 */ /* 0x000fe20000000000 */
[----:B------:R-:W-:-:S03]  /*2fc0*/  PRMT R13, R20, 0x7054, R13 ;  /* 0x00007054140d7816 */ /* 0x000fc6000000000d */
[----:B------:R-:W1:Y:S01]  /*2fd0*/  LDS.U8 R182, [R11+0x5808] ;  /* 0x005808000bb67984 */ /* 0x000e620000000000 */
[----:B------:R-:W-:-:S03]  /*2fe0*/  PRMT R19, R166, 0x7054, R19 ;  /* 0x00007054a6137816 */ /* 0x000fc60000000013 */
[----:B------:R-:W-:Y:S01]  /*2ff0*/  LDS.U8 R165, [R9+0x6000] ;  /* 0x0060000009a57984 */ /* 0x000fe20000000000 */
[----:B------:R-:W-:-:S03]  /*3000*/  PRMT R21, R172, 0x7054, R21 ;  /* 0x00007054ac157816 */ /* 0x000fc60000000015 */
[----:B------:R-:W4:Y:S01]  /*3010*/  LDS.U8 R188, [R11+0x6000] ;  /* 0x006000000bbc7984 */ /* 0x000f220000000000 */
[----:B--2---:R-:W-:-:S03]  /*3020*/  PRMT R161, R162, 0x654, R15 ;  /* 0x00000654a2a17816 */ /* 0x004fc6000000000f */
[----:B------:R-:W-:Y:S01]  /*3030*/  LDS.U8 R169, [R9+0x6008] ;  /* 0x0060080009a97984 */ /* 0x000fe20000000000 */
[----:B------:R-:W-:-:S03]  /*3040*/  PRMT R160, R160, 0x654, R13 ;  /* 0x00000654a0a07816 */ /* 0x000fc6000000000d */
[----:B------:R-:W2:Y:S01]  /*3050*/  LDS.U8 R192, [R11+0x6008] ;  /* 0x006008000bc07984 */ /* 0x000ea20000000000 */
[----:B---3--:R-:W-:-:S03]  /*3060*/  PRMT R162, R168, 0x654, R19 ;  /* 0x00000654a8a27816 */ /* 0x008fc60000000013 */
[----:B------:R-:W3:Y:S01]  /*3070*/  LDS.U8 R178, [R10+0x5800] ;  /* 0x005800000ab27984 */ /* 0x000ee20000000000 */
[----:B------:R-:W-:-:S03]  /*3080*/  PRMT R163, R174, 0x654, R21 ;  /* 0x00000654aea37816 */ /* 0x000fc60000000015 */
[----:B------:R-:W3:Y:S04]  /*3090*/  LDS.U8 R184, [R10+0x5808] ;  /* 0x005808000ab87984 */ /* 0x000ee80000000000 */
[----:B------:R-:W3:Y:S04]  /*30a0*/  LDS.U8 R190, [R10+0x6000] ;  /* 0x006000000abe7984 */ /* 0x000ee80000000000 */
[----:B------:R-:W3:Y:S01]  /*30b0*/  LDS.U8 R194, [R10+0x6008] ;  /* 0x006008000ac27984 */ /* 0x000ee20000000000 */
[----:B0-----:R-:W-:-:S03]  /*30c0*/  PRMT R157, R176, 0x7604, R157 ;  /* 0x00007604b09d7816 */ /* 0x001fc6000000009d */
[----:B------:R-:W0:Y:S04]  /*30d0*/  LDS.U8 R180, [R12+0x5800] ;  /* 0x005800000cb47984 */ /* 0x000e280000000000 */
[----:B------:R-:W0:Y:S01]  /*30e0*/  LDS.U8 R186, [R12+0x5808] ;  /* 0x005808000cba7984 */ /* 0x000e220000000000 */
[----:B-1----:R-:W-:-:S03]  /*30f0*/  PRMT R159, R182, 0x7604, R159 ;  /* 0x00007604b69f7816 */ /* 0x002fc6000000009f */
[----:B------:R-:W1:Y:S04]  /*3100*/  LDS.U8 R167, [R12+0x6000] ;  /* 0x006000000ca77984 */ /* 0x000e680000000000 */
[----:B------:R-:W1:Y:S01]  /*3110*/  LDS.U8 R196, [R12+0x6008] ;  /* 0x006008000cc47984 */ /* 0x000e620000000000 */
[----:B------:R-:W-:Y:S01]  /*3120*/  WARPGROUP.ARRIVE ;  /* 0x00000000000079c5 */ /* 0x000fe20000000000 */
[----:B----4-:R-:W-:-:S05]  /*3130*/  PRMT R165, R188, 0x7604, R165 ;  /* 0x00007604bca57816 */ /* 0x010fca00000000a5 */
[----:B------:R-:W-:Y:S01]  /*3140*/  QGMMA.64x128x32.F32.E4M3.E5M2 R88, R160, gdesc[UR12], R88, gsb0 ;  /* 0x01e0000ca0587df3 */ /* 0x000fe20008002858 */
[----:B--2---:R-:W-:Y:S02]  /*3150*/  PRMT R169, R192, 0x7604, R169 ;  /* 0x00007604c0a97816 */ /* 0x004fe400000000a9 */
[----:B---3--:R-:W-:Y:S02]  /*3160*/  PRMT R157, R178, 0x7054, R157 ;  /* 0x00007054b29d7816 */ /* 0x008fe4000000009d */
[----:B------:R-:W-:Y:S02]  /*3170*/  PRMT R159, R184, 0x7054, R159 ;  /* 0x00007054b89f7816 */ /* 0x000fe4000000009f */
[----:B------:R-:W-:Y:S02]  /*3180*/  PRMT R190, R190, 0x7054, R165 ;  /* 0x00007054bebe7816 */ /* 0x000fe400000000a5 */
[----:B------:R-:W-:Y:S02]  /*3190*/  PRMT R169, R194, 0x7054, R169 ;  /* 0x00007054c2a97816 */ /* 0x000fe400000000a9 */
[----:B0-----:R-:W-:-:S02]  /*31a0*/  PRMT R164, R180, 0x654, R157 ;  /* 0x00000654b4a47816 */ /* 0x001fc4000000009d */
[----:B------:R-:W-:Y:S02]  /*31b0*/  PRMT R165, R186, 0x654, R159 ;  /* 0x00000654baa57816 */ /* 0x000fe4000000009f */
[----:B-1----:R-:W-:Y:S02]  /*31c0*/  PRMT R166, R167, 0x654, R190 ;  /* 0x00000654a7a67816 */ /* 0x002fe400000000be */
        /* <DEDUP_REMOVED lines=13> */
[----:B------:R-:W-:Y:S04]  /*32a0*/  LDS.U8 R19, [R9+0x3000] ;  /* 0x0030000009137984 */ /* 0x000fe80000000000 */
[----:B------:R-:W4:Y:S04]  /*32b0*/  LDS.U8 R164, [R11+0x3000] ;  /* 0x003000000ba47984 */ /* 0x000f280000000000 */
[----:B------:R-:W-:Y:S04]  /*32c0*/  LDS.U8 R21, [R9+0x3008] ;  /* 0x0030080009157984 */ /* 0x000fe80000000000 */
[----:B------:R-:W4:Y:S01]  /*32d0*/  LDS.U8 R170, [R11+0x3008] ;  /* 0x003008000baa7984 */ /* 0x000f220000000000 */
[----:B0-----:R-:W-:-:S03]  /*32e0*/  PRMT R157, R176, 0x7604, R157 ;  /* 0x00007604b09d7816 */ /* 0x001fc6000000009d */
[----:B------:R-:W-:Y:S04]  /*32f0*/  LDS.U8 R165, [R9+0x7000] ;  /* 0x0070000009a57984 */ /* 0x000fe80000000000 */
[----:B------:R-:W0:Y:S01]  /*3300*/  LDS.U8 R184, [R11+0x7000] ;  /* 0x007000000bb87984 */ /* 0x000e220000000000 */
[----:B-1----:R-:W-:-:S03]  /*3310*/  PRMT R15, R158, 0x7604, R15 ;  /* 0x000076049e0f7816 */ /* 0x002fc6000000000f */
[----:B------:R-:W-:Y:S04]  /*3320*/  LDS.U8 R167, [R9+0x7008] ;  /* 0x0070080009a77984 */ /* 0x000fe80000000000 */
        /* <DEDUP_REMOVED lines=8> */
[----:B------:R-:W4:Y:S04]  /*33b0*/  LDS.U8 R166, [R10+0x3000] ;  /* 0x003000000aa67984 */ /* 0x000f280000000000 */
[----:B------:R-:W4:Y:S01]  /*33c0*/  LDS.U8 R172, [R10+0x3008] ;  /* 0x003008000aac7984 */ /* 0x000f220000000000 */
[----:B------:R-:W-:-:S03]  /*33d0*/  PRMT R21, R170, 0x7604, R21 ;  /* 0x00007604aa157816 */ /* 0x000fc60000000015 */
[----:B------:R-:W4:Y:S04]  /*33e0*/  LDS.U8 R186, [R10+0x7000] ;  /* 0x007000000aba7984 */ /* 0x000f280000000000 */
[----:B------:R-:W4:Y:S01]  /*33f0*/  LDS.U8 R192, [R10+0x7008] ;  /* 0x007008000ac07984 */ /* 0x000f220000000000 */
[----:B0-----:R-:W-:-:S03]  /*3400*/  PRMT R165, R184, 0x7604, R165 ;  /* 0x00007604b8a57816 */ /* 0x001fc600000000a5 */
[----:B------:R-:W0:Y:S04]  /*3410*/  LDS.U8 R161, [R12+0x6800] ;  /* 0x006800000ca17984 */ /* 0x000e280000000000 */
[----:B------:R-:W0:Y:S01]  /*3420*/  LDS.U8 R162, [R12+0x2808] ;  /* 0x002808000ca27984 */ /* 0x000e220000000000 */
[----:B-1----:R-:W-:-:S03]  /*3430*/  PRMT R167, R190, 0x7604, R167 ;  /* 0x00007604bea77816 */ /* 0x002fc600000000a7 */
[----:B------:R-:W1:Y:S01]  /*3440*/  LDS.U8 R163, [R12+0x6808] ;  /* 0x006808000ca37984 */ /* 0x000e620000000000 */
[----:B--2---:R-:W-:-:S03]  /*3450*/  PRMT R178, R178, 0x7054, R157 ;  /* 0x00007054b2b27816 */ /* 0x004fc6000000009d */
[----:B------:R-:W2:Y:S01]  /*3460*/  LDS.U8 R156, [R12+0x2800] ;  /* 0x002800000c9c7984 */ /* 0x000ea20000000000 */
[----:B------:R-:W-:-:S03]  /*3470*/  PRMT R15, R160, 0x7054, R15 ;  /* 0x00007054a00f7816 */ /* 0x000fc6000000000f */
[----:B------:R-:W2:Y:S01]  /*3480*/  LDS.U8 R168, [R12+0x3000] ;  /* 0x003000000ca87984 */ /* 0x000ea20000000000 */
[----:B---3--:R-:W-:-:S03]  /*3490*/  PRMT R182, R182, 0x7054, R159 ;  /* 0x00007054b6b67816 */ /* 0x008fc6000000009f */
[----:B------:R-:W3:Y:S01]  /*34a0*/  LDS.U8 R174, [R12+0x3008] ;  /* 0x003008000cae7984 */ /* 0x000ee20000000000 */
[----:B------:R-:W-:-:S03]  /*34b0*/  PRMT R13, R20, 0x7054, R13 ;  /* 0x00007054140d7816 */ /* 0x000fc6000000000d */
[----:B------:R-:W3:Y:S01]  /*34c0*/  LDS.U8 R188, [R12+0x7000] ;  /* 0x007000000cbc7984 */ /* 0x000ee20000000000 */
[----:B----4-:R-:W-:-:S03]  /*34d0*/  PRMT R19, R166, 0x7054, R19 ;  /* 0x00007054a6137816 */ /* 0x010fc60000000013 */
[----:B------:R-:W4:Y:S01]  /*34e0*/  LDS.U8 R194, [R12+0x7008] ;  /* 0x007008000cc27984 */ /* 0x000f220000000000 */
[----:B------:R-:W-:Y:S02]  /*34f0*/  PRMT R21, R172, 0x7054, R21 ;  /* 0x00007054ac157816 */ /* 0x000fe40000000015 */
[----:B------:R-:W-:Y:S02]  /*3500*/  PRMT R165, R186, 0x7054, R165 ;  /* 0x00007054baa57816 */ /* 0x000fe400000000a5 */
[----:B------:R-:W-:Y:S02]  /*3510*/  PRMT R167, R192, 0x7054, R167 ;  /* 0x00007054c0a77816 */ /* 0x000fe400000000a7 */
[----:B0-----:R-:W-:Y:S02]  /*3520*/  PRMT R160, R161, 0x654, R178 ;  /* 0x00000654a1a07816 */ /* 0x001fe400000000b2 */
[----:B------:R-:W-:Y:S02]  /*3530*/  PRMT R157, R162, 0x654, R15 ;  /* 0x00000654a29d7816 */ /* 0x000fe4000000000f */
[----:B-1----:R-:W-:-:S02]  /*3540*/  PRMT R161, R163, 0x654, R182 ;  /* 0x00000654a3a17816 */ /* 0x002fc400000000b6 */
[----:B--2---:R-:W-:Y:S02]  /*3550*/  PRMT R156, R156, 0x654, R13 ;  /* 0x000006549c9c7816 */ /* 0x004fe4000000000d */
[----:B------:R-:W-:Y:S02]  /*3560*/  PRMT R158, R168, 0x654, R19 ;  /* 0x00000654a89e7816 */ /* 0x000fe40000000013 */
[----:B---3--:R-:W-:Y:S02]  /*3570*/  PRMT R159, R174, 0x654, R21 ;  /* 0x00000654ae9f7816 */ /* 0x008fe40000000015 */
[----:B------:R-:W-:Y:S02]  /*3580*/  PRMT R162, R188, 0x654, R165 ;  /* 0x00000654bca27816 */ /* 0x000fe400000000a5 */
[----:B----4-:R-:W-:Y:S01]  /*3590*/  PRMT R163, R194, 0x654, R167 ;  /* 0x00000654c2a37816 */ /* 0x010fe200000000a7 */
[----:B------:R-:W-:Y:S06]  /*35a0*/  @!P0 BRA `(.L_x_28) ;  /* 0x0000000000048947 */ /* 0x000fec0003800000 */
[----:B------:R-:W-:Y:S01]  /*35b0*/  BPT.TRAP 0x1 ;  /* 0x000000040000795c */ /* 0x000fe20000300000 */
.L_x_28:
[----:B------:R-:W-:Y:S01]  /*35c0*/  UISETP.GT.U32.AND UP0, UPT, UR42, 0x1, UPT ;  /* 0x000000012a00788c */ /* 0x000fe2000bf04070 */
[----:B------:R-:W-:-:S04]  /*35d0*/  IMAD.U32 R13, RZ, RZ, UR5 ;  /* 0x00000005ff0d7e24 */ /* 0x000fc8000f8e00ff */
[----:B------:R-:W-:Y:S01]  /*35e0*/  IMAD R13, R13, 0x8, R0 ;  /* 0x000000080d0d7824 */ /* 0x000fe200078e0200 */
[----:B------:R-:W-:-:S03]  /*35f0*/  PLOP3.LUT P2, PT, PT, PT, UP0, 0x80, 0x0 ;  /* 0x000000000000781c */ /* 0x000fc60003f4f008 */
[----:B------:R-:W-:-:S05]  /*3600*/  VIADD R13, R13, 0x20 ;  /* 0x000000200d0d7836 */ /* 0x000fca0000000000 */
[----:B------:R-:W-:-:S04]  /*3610*/  PRMT R13, RZ, 0x654, R13 ;  /* 0x00000654ff0d7816 */ /* 0x000fc8000000000d */
[----:B------:R0:W-:Y:S01]  /*3620*/  SYNCS.ARRIVE.TRANS64.RED.A1T0 RZ, [R13+URZ], RZ ;  /* 0x000000ff0dff79a7 */ /* 0x0001e2000810043f */
[----:B------:R-:W-:Y:S05]  /*3630*/  @P2 BRA `(.L_x_29) ;  /* 0x0000000000042947 */ /* 0x000fea0003800000 */
[----:B------:R-:W-:Y:S01]  /*3640*/  BPT.TRAP 0x1 ;  /* 0x000000040000795c */ /* 0x000fe20000300000 */
.L_x_29:
[----:B------:R-:W-:Y:S01]  /*3650*/  UIADD3 UR8, UR10, 0x4, URZ ;  /* 0x000000040a087890 */ /* 0x000fe2000fffe03f */
[----:B------:R-:W-:Y:S01]  /*3660*/  WARPGROUP.ARRIVE ;  /* 0x00000000000079c5 */ /* 0x000fe20000000000 */
[----:B------:R-:W-:Y:S01]  /*3670*/  UMOV UR15, 0x40000040 ;  /* 0x40000040000f7882 */ /* 0x000fe20000000000 */
[----:B------:R-:W-:-:S04]  /*3680*/  UIADD3 UR5, UR5, 0x1, URZ ;  /* 0x0000000105057890 */ /* 0x000fc8000fffe03f */
[----:B------:R-:W-:Y:S01]  /*3690*/  UMOV UR14, UR8 ;  /* 0x00000008000e7c82 */ /* 0x000fe20008000000 */
[----:B------:R-:W-:Y:S01]  /*36a0*/  UISETP.NE.AND UP0, UPT, UR5, 0x4, UPT ;  /* 0x000000040500788c */ /* 0x000fe2000bf05270 */
[----:B------:R-:W-:Y:S03]  /*36b0*/  QGMMA.64x128x32.F32.E4M3.E5M2 R88, R156, gdesc[UR12], R88, gsb0 ;  /* 0x01e0000c9c587df3 */ /* 0x000fe60008002858 */
[----:B------:R-:W-:Y:S01]  /*36c0*/  USEL UR5, UR5, URZ, UP0 ;  /* 0x0000003f05057287 */ /* 0x000fe20008000000 */
[----:B------:R-:W-:Y:S02]  /*36d0*/  WARPGROUP.DEPBAR.LE gsb0, 0x0 ;  /* 0x00008000000079c5 */ /* 0x000fe40000010000 */
[----:B------:R-:W-:-:S06]  /*36e0*/  WARPGROUP.ARRIVE ;  /* 0x00000000000079c5 */ /* 0x000fcc0000000000 */
[----:B------:R-:W-:Y:S03]  /*36f0*/  QGMMA.64x128x32.F32.E4M3.E5M2 R24, R160, gdesc[UR12], R24, gsb0 ;  /* 0x01e0000ca0187df3 */ /* 0x000fe60008002818 */
[----:B------:R-:W-:Y:S02]  /*3700*/  WARPGROUP.DEPBAR.LE gsb0, 0x0 ;  /* 0x00008000000079c5 */ /* 0x000fe40000010000 */
[----:B------:R-:W-:Y:S04]  /*3710*/  LDS.U8 R15, [R9+0x3808] ;  /* 0x00380800090f7984 */ /* 0x000fe80000000000 */
[----:B------:R-:W1:Y:S04]  /*3720*/  LDS.U8 R158, [R11+0x3808] ;  /* 0x003808000b9e7984 */ /* 0x000e680000000000 */
[----:B------:R-:W-:Y:S04]  /*3730*/  LDS.U8 R163, [R9+0x8000] ;  /* 0x0080000009a37984 */ /* 0x000fe80000000000 */
[----:B------:R-:W2:Y:S04]  /*3740*/  LDS.U8 R184, [R11+0x8000] ;  /* 0x008000000bb87984 */ /* 0x000ea80000000000 */
[----:B0-----:R-:W-:Y:S04]  /*3750*/  LDS.U8 R13, [R9+0x3800] ;  /* 0x00380000090d7984 */ /* 0x001fe80000000000 */
[----:B------:R-:W0:Y:S04]  /*3760*/  LDS.U8 R14, [R11+0x3800] ;  /* 0x003800000b0e7984 */ /* 0x000e280000000000 */
[----:B------:R-:W-:Y:S04]  /*3770*/  LDS.U8 R19, [R9+0x4000] ;  /* 0x0040000009137984 */ /* 0x000fe80000000000 */
[----:B------:R-:W-:Y:S04]  /*3780*/  LDS.U8 R21, [R9+0x4008] ;  /* 0x0040080009157984 */ /* 0x000fe80000000000 */
[----:B------:R-:W-:Y:S04]  /*3790*/  LDS.U8 R157, [R9+0x7800] ;  /* 0x00780000099d7984 */ /* 0x000fe80000000000 */
[----:B------:R-:W-:Y:S04]  /*37a0*/  LDS.U8 R159, [R9+0x7808] ;  /* 0x00780800099f7984 */ /* 0x000fe80000000000 */
[----:B------:R-:W-:Y:S04]  /*37b0*/  LDS.U8 R165, [R9+0x8008] ;  /* 0x0080080009a57984 */ /* 0x000fe80000000000 */
[----:B------:R-:W3:Y:S01]  /*37c0*/  LDS.U8 R164, [R11+0x4000] ;  /* 0x004000000ba47984 */ /* 0x000ee20000000000 */
[----:B-1----:R-:W-:-:S03]  /*37d0*/  PRMT R15, R158, 0x7604, R15 ;  /* 0x000076049e0f7816 */ /* 0x002fc6000000000f */
[----:B------:R-:W1:Y:S04]  /*37e0*/  LDS.U8 R170, [R11+0x4008] ;  /* 0x004008000baa7984 */ /* 0x000e680000000000 */
[----:B------:R-:W4:Y:S01]  /*37f0*/  LDS.U8 R176, [R11+0x7800] ;  /* 0x007800000bb07984 */ /* 0x000f220000000000 */
[----:B--2---:R-:W-:-:S03]  /*3800*/  PRMT R163, R184, 0x7604, R163 ;  /* 0x00007604b8a37816 */ /* 0x004fc600000000a3 */
[----:B------:R-:W2:Y:S04]  /*3810*/  LDS.U8 R180, [R11+0x7808] ;  /* 0x007808000bb47984 */ /* 0x000ea80000000000 */
[----:B------:R-:W2:Y:S01]  /*3820*/  LDS.U8 R190, [R11+0x8008] ;  /* 0x008008000bbe7984 */ /* 0x000ea20000000000 */
[----:B0-----:R-:W-:-:S03]  /*3830*/  PRMT R13, R14, 0x7604, R13 ;  /* 0x000076040e0d7816 */ /* 0x001fc6000000000d */
[----:B------:R-:W0:Y:S04]  /*3840*/  LDS.U8 R160, [R10+0x3808] ;  /* 0x003808000aa07984 */ /* 0x000e280000000000 */
[----:B------:R-:W0:Y:S04]  /*3850*/  LDS.U8 R186, [R10+0x8000] ;  /* 0x008000000aba7984 */ /* 0x000e280000000000 */
[----:B------:R-:W0:Y:S04]  /*3860*/  LDS.U8 R20, [R10+0x3800] ;  /* 0x003800000a147984 */ /* 0x000e280000000000 */
[----:B------:R-:W0:Y:S04]  /*3870*/  LDS.U8 R166, [R10+0x4000] ;  /* 0x004000000aa67984 */ /* 0x000e280000000000 */
[----:B------:R-:W0:Y:S04]  /*3880*/  LDS.U8 R172, [R10+0x4008] ;  /* 0x004008000aac7984 */ /* 0x000e280000000000 */
[----:B------:R-:W0:Y:S01]  /*3890*/  LDS.U8 R178, [R10+0x7800] ;  /* 0x007800000ab27984 */ /* 0x000e220000000000 */
[----:B---3--:R-:W-:-:S03]  /*38a0*/  PRMT R19, R164, 0x7604, R19 ;  /* 0x00007604a4137816 */ /* 0x008fc60000000013 */
[----:B------:R-:W3:Y:S01]  /*38b0*/  LDS.U8 R182, [R10+0x7808] ;  /* 0x007808000ab67984 */ /* 0x000ee20000000000 */
[----:B-1----:R-:W-:-:S03]  /*38c0*/  PRMT R21, R170, 0x7604, R21 ;  /* 0x00007604aa157816 */ /* 0x002fc60000000015 */
[----:B------:R-:W1:Y:S01]  /*38d0*/  LDS.U8 R192, [R10+0x8008] ;  /* 0x008008000ac07984 */ /* 0x000e620000000000 */
[----:B----4-:R-:W-:-:S03]  /*38e0*/  PRMT R157, R176, 0x7604, R157 ;  /* 0x00007604b09d7816 */ /* 0x010fc6000000009d */
[----:B------:R-:W4:Y:S01]  /*38f0*/  LDS.U8 R162, [R12+0x3808] ;  /* 0x003808000ca27984 */ /* 0x000f220000000000 */
[----:B--2---:R-:W-:-:S03]  /*3900*/  PRMT R159, R180, 0x7604, R159 ;  /* 0x00007604b49f7816 */ /* 0x004fc6000000009f */
[----:B------:R-:W2:Y:S01]  /*3910*/  LDS.U8 R188, [R12+0x8000] ;  /* 0x008000000cbc7984 */ /* 0x000ea20000000000 */
[----:B------:R-:W-:-:S03]  /*3920*/  PRMT R165, R190, 0x7604, R165 ;  /* 0x00007604bea57816 */ /* 0x000fc600000000a5 */
[----:B------:R-:W2:Y:S01]  /*3930*/  LDS.U8 R156, [R12+0x3800] ;  /* 0x003800000c9c7984 */ /* 0x000ea20000000000 */
[----:B0-----:R-:W-:-:S03]  /*3940*/  PRMT R15, R160, 0x7054, R15 ;  /* 0x00007054a00f7816 */ /* 0x001fc6000000000f */
[----:B------:R-:W0:Y:S01]  /*3950*/  LDS.U8 R168, [R12+0x4000] ;  /* 0x004000000ca87984 */ /* 0x000e220000000000 */
[----:B------:R-:W-:-:S03]  /*3960*/  PRMT R163, R186, 0x7054, R163 ;  /* 0x00007054baa37816 */ /* 0x000fc600000000a3 */
[----:B------:R-:W0:Y:S01]  /*3970*/  LDS.U8 R174, [R12+0x4008] ;  /* 0x004008000cae7984 */ /* 0x000e220000000000 */
[----:B------:R-:W-:-:S03]  /*3980*/  PRMT R13, R20, 0x7054, R13 ;  /* 0x00007054140d7816 */ /* 0x000fc6000000000d */
[----:B------:R-:W0:Y:S01]  /*3990*/  LDS.U8 R9, [R12+0x7800] ;  /* 0x007800000c097984 */ /* 0x000e220000000000 */
[----:B------:R-:W-:-:S03]  /*39a0*/  PRMT R19, R166, 0x7054, R19 ;  /* 0x00007054a6137816 */ /* 0x000fc60000000013 */
[----:B------:R-:W0:Y:S01]  /*39b0*/  LDS.U8 R161, [R12+0x7808] ;  /* 0x007808000ca17984 */ /* 0x000e220000000000 */
[----:B------:R-:W-:-:S03]  /*39c0*/  PRMT R21, R172, 0x7054, R21 ;  /* 0x00007054ac157816 */ /* 0x000fc60000000015 */
[----:B------:R-:W0:Y:S01]  /*39d0*/  LDS.U8 R194, [R12+0x8008] ;  /* 0x008008000cc27984 */ /* 0x000e220000000000 */
[----:B------:R-:W-:Y:S02]  /*39e0*/  PRMT R178, R178, 0x7054, R157 ;  /* 0x00007054b2b27816 */ /* 0x000fe4000000009d */
[----:B---3--:R-:W-:Y:S02]  /*39f0*/  PRMT R182, R182, 0x7054, R159 ;  /* 0x00007054b6b67816 */ /* 0x008fe4000000009f */
[----:B-1----:R-:W-:Y:S02]  /*3a00*/  PRMT R165, R192, 0x7054, R165 ;  /* 0x00007054c0a57816 */ /* 0x002fe400000000a5 */
[----:B----4-:R-:W-:Y:S02]  /*3a10*/  PRMT R157, R162, 0x654, R15 ;  /* 0x00000654a29d7816 */ /* 0x010fe4000000000f */
[----:B--2---:R-:W-:Y:S02]  /*3a20*/  PRMT R162, R188, 0x654, R163 ;  /* 0x00000654bca27816 */ /* 0x004fe400000000a3 */
[----:B------:R-:W-:-:S02]  /*3a30*/  PRMT R156, R156, 0x654, R13 ;  /* 0x000006549c9c7816 */ /* 0x000fc4000000000d */
[----:B0-----:R-:W-:Y:S02]  /*3a40*/  PRMT R158, R168, 0x654, R19 ;  /* 0x00000654a89e7816 */ /* 0x001fe40000000013 */
[----:B------:R-:W-:Y:S02]  /*3a50*/  PRMT R159, R174, 0x654, R21 ;  /* 0x00000654ae9f7816 */ /* 0x000fe40000000015 */
[----:B------:R-:W-:Y:S02]  /*3a60*/  PRMT R160, R9, 0x654, R178 ;  /* 0x0000065409a07816 */ /* 0x000fe400000000b2 */
[----:B------:R-:W-:Y:S02]  /*3a70*/  PRMT R161, R161, 0x654, R182 ;  /* 0x00000654a1a17816 */ /* 0x000fe400000000b6 */
[----:B------:R-:W-:Y:S01]  /*3a80*/  PRMT R163, R194, 0x654, R165 ;  /* 0x00000654c2a37816 */ /* 0x000fe200000000a5 */
[----:B------:R-:W-:Y:S06]  /*3a90*/  @!P0 BRA `(.L_x_30) ;  /* 0x0000000000048947 */ /* 0x000fec0003800000 */
[----:B------:R-:W-:Y:S01]  /*3aa0*/  BPT.TRAP 0x1 ;  /* 0x000000040000795c */ /* 0x000fe20000300000 */
.L_x_30:
[----:B------:R-:W-:Y:S01]  /*3ab0*/  IMAD.SHL.U32 R10, R3, 0x8000, RZ ;  /* 0x00008000030a7824 */ /* 0x000fe200078e00ff */
[----:B------:R-:W-:Y:S04]  /*3ac0*/  BSSY B0, `(.L_x_31) ;  /* 0x0000006000007945 */ /* 0x000fe80003800000 */
[----:B------:R-:W-:-:S05]  /*3ad0*/  LOP3.LUT R9, R10, R5, RZ, 0xfc, !PT ;  /* 0x000000050a097212 */ /* 0x000fca00078efcff */
[----:B------:R-:W-:Y:S01]  /*3ae0*/  IMAD.IADD R13, R0, 0x1, R9 ;  /* 0x00000001000d7824 */ /* 0x000fe200078e0209 */
[----:B------:R-:W-:Y:S06]  /*3af0*/  @P1 BRA `(.L_x_32) ;  /* 0x0000000000081947 */ /* 0x000fec0003800000 */
[----:B------:R-:W0:Y:S02]  /*3b00*/  SYNCS.PHASECHK.TRANS64.TRYWAIT P1, [R8+URZ], R7 ;  /* 0x00000007080075a7 */ /* 0x000e24000802017f */
[----:B0-----:R-:W-:Y:S05]  /*3b10*/  @!P1 BRA `(.L_x_33) ;  /* 0x000000c400009947 */ /* 0x001fea0003800000 */
.L_x_32:
[----:B------:R-:W-:Y:S05]  /*3b20*/  BSYNC B0 ;  /* 0x0000000000007941 */ /* 0x000fea0003800000 */
.L_x_31:
[--C-:B------:R-:W-:Y:S01]  /*3b30*/  IMAD.IADD R167, R6, 0x1, R13.reuse ;  /* 0x0000000106a77824 */ /* 0x100fe200078e020d */
[----:B------:R-:W-:Y:S01]  /*3b40*/  LDS.U8 R9, [R13+0x808] ;  /* 0x000808000d097984 */ /* 0x000fe20000000000 */
[C---:B------:R-:W-:Y:S01]  /*3b50*/  IMAD.IADD R171, R4.reuse, 0x1, R13 ;  /* 0x0000000104ab7824 */ /* 0x040fe200078e020d */
[----:B------:R-:W-:Y:S05]  /*3b60*/  WARPSYNC.ALL ;  /* 0x0000000000007948 */ /* 0x000fea0003800000 */
[----:B------:R-:W-:Y:S01]  /*3b70*/  LDS.U8 R165, [R13+0x5000] ;  /* 0x005000000da57984 */ /* 0x000fe20000000000 */
[----:B------:R-:W-:-:S03]  /*3b80*/  IMAD.IADD R175, R4, 0x1, R167 ;  /* 0x0000000104af7824 */ /* 0x000fc600078e02a7 */
[----:B------:R-:W1:Y:S04]  /*3b90*/  LDS.U8 R14, [R167+0x808] ;  /* 0x00080800a70e7984 */ /* 0x000e680000000000 */
[----:B------:R-:W2:Y:S04]  /*3ba0*/  LDS.U8 R190, [R167+0x5000] ;  /* 0x00500000a7be7984 */ /* 0x000ea80000000000 */
[----:B0-----:R-:W-:Y:S04]  /*3bb0*/  LDS.U8 R7, [R13+0x800] ;  /* 0x000800000d077984 */ /* 0x001fe80000000000 */
[----:B------:R-:W-:Y:S04]  /*3bc0*/  LDS.U8 R11, [R13+0x1000] ;  /* 0x001000000d0b7984 */ /* 0x000fe80000000000 */
[----:B------:R-:W-:Y:S04]  /*3bd0*/  LDS.U8 R15, [R13+0x1008] ;  /* 0x001008000d0f7984 */ /* 0x000fe80000000000 */
[----:B------:R-:W-:Y:S04]  /*3be0*/  LDS.U8 R19, [R13+0x4800] ;  /* 0x004800000d137984 */ /* 0x000fe80000000000 */
[----:B------:R-:W-:Y:S04]  /*3bf0*/  LDS.U8 R21, [R13+0x4808] ;  /* 0x004808000d157984 */ /* 0x000fe80000000000 */
[----:B------:R-:W-:Y:S04]  /*3c00*/  LDS.U8 R169, [R13+0x5008] ;  /* 0x005008000da97984 */ /* 0x000fe80000000000 */
[----:B------:R-:W0:Y:S04]  /*3c10*/  LDS.U8 R8, [R167+0x800] ;  /* 0x00080000a7087984 */ /* 0x000e280000000000 */
[----:B------:R-:W3:Y:S04]  /*3c20*/  LDS.U8 R166, [R167+0x1000] ;  /* 0x00100000a7a67984 */ /* 0x000ee80000000000 */
[----:B------:R-:W4:Y:S01]  /*3c30*/  LDS.U8 R172, [R167+0x1008] ;  /* 0x00100800a7ac7984 */ /* 0x000f220000000000 */
[----:B-1----:R-:W-:-:S03]  /*3c40*/  PRMT R9, R14, 0x7604, R9 ;  /* 0x000076040e097816 */ /* 0x002fc60000000009 */
[----:B------:R-:W1:Y:S01]  /*3c50*/  LDS.U8 R178, [R167+0x4800] ;  /* 0x00480000a7b27984 */ /* 0x000e620000000000 */
[----:B--2---:R-:W-:-:S03]  /*3c60*/  PRMT R165, R190, 0x7604, R165 ;  /* 0x00007604bea57816 */ /* 0x004fc600000000a5 */
[----:B------:R-:W2:Y:S04]  /*3c70*/  LDS.U8 R184, [R167+0x4808] ;  /* 0x00480800a7b87984 */ /* 0x000ea80000000000 */
[----:B------:R-:W2:Y:S04]  /*3c80*/  LDS.U8 R194, [R167+0x5008] ;  /* 0x00500800a7c27984 */ /* 0x000ea80000000000 */
[----:B------:R-:W2:Y:S04]  /*3c90*/  LDS.U8 R20, [R171+0x808] ;  /* 0x00080800ab147984 */ /* 0x000ea80000000000 */
[----:B------:R-:W2:Y:S04]  /*3ca0*/  LDS.U8 R192, [R171+0x5000] ;  /* 0x00500000abc07984 */ /* 0x000ea80000000000 */
[----:B------:R-:W2:Y:S04]  /*3cb0*/  LDS.U8 R12, [R171+0x800] ;  /* 0x00080000ab0c7984 */ /* 0x000ea80000000000 */
[----:B------:R-:W2:Y:S04]  /*3cc0*/  LDS.U8 R170, [R171+0x1000] ;  /* 0x00100000abaa7984 */ /* 0x000ea80000000000 */
[----:B------:R-:W2:Y:S01]  /*3cd0*/  LDS.U8 R174, [R171+0x1008] ;  /* 0x00100800abae7984 */ /* 0x000ea20000000000 */
[----:B0-----:R-:W-:-:S03]  /*3ce0*/  PRMT R7, R8, 0x7604, R7 ;  /* 0x0000760408077816 */ /* 0x001fc60000000007 */
[----:B------:R-:W0:Y:S01]  /*3cf0*/  LDS.U8 R180, [R171+0x4800] ;  /* 0x00480000abb47984 */ /* 0x000e220000000000 */
[----:B---3--:R-:W-:-:S03]  /*3d00*/  PRMT R11, R166, 0x7604, R11 ;  /* 0x00007604a60b7816 */ /* 0x008fc6000000000b */
[----:B------:R-:W3:Y:S01]  /*3d10*/  LDS.U8 R186, [R171+0x4808] ;  /* 0x00480800abba7984 */ /* 0x000ee20000000000 */
[----:B----4-:R-:W-:-:S03]  /*3d20*/  PRMT R15, R172, 0x7604, R15 ;  /* 0x00007604ac0f7816 */ /* 0x010fc6000000000f */
[----:B------:R-:W4:Y:S01]  /*3d30*/  LDS.U8 R196, [R171+0x5008] ;  /* 0x00500800abc47984 */ /* 0x000f220000000000 */
[----:B-1----:R-:W-:-:S03]  /*3d40*/  PRMT R19, R178, 0x7604, R19 ;  /* 0x00007604b2137816 */ /* 0x002fc60000000013 */
[----:B------:R-:W1:Y:S01]  /*3d50*/  LDS.U8 R164, [R175+0x808] ;  /* 0x00080800afa47984 */ /* 0x000e620000000000 */
[----:B--2---:R-:W-:-:S03]  /*3d60*/  PRMT R21, R184, 0x7604, R21 ;  /* 0x00007604b8157816 */ /* 0x004fc60000000015 */
[----:B------:R-:W2:Y:S01]  /*3d70*/  LDS.U8 R167, [R175+0x5000] ;  /* 0x00500000afa77984 */ /* 0x000ea20000000000 */
[----:B------:R-:W-:-:S03]  /*3d80*/  PRMT R169, R194, 0x7604, R169 ;  /* 0x00007604c2a97816 */ /* 0x000fc600000000a9 */
        /* <DEDUP_REMOVED lines=11> */
[----:B0-----:R-:W-:Y:S02]  /*3e40*/  PRMT R19, R180, 0x7054, R19 ;  /* 0x00007054b4137816 */ /* 0x001fe40000000013 */
[----:B---3--:R-:W-:Y:S02]  /*3e50*/  PRMT R21, R186, 0x7054, R21 ;  /* 0x00007054ba157816 */ /* 0x008fe40000000015 */
[----:B----4-:R-:W-:Y:S02]  /*3e60*/  PRMT R196, R196, 0x7054, R169 ;  /* 0x00007054c4c47816 */ /* 0x010fe400000000a9 */
[----:B-1----:R-:W-:Y:S02]  /*3e70*/  PRMT R169, R164, 0x654, R9 ;  /* 0x00000654a4a97816 */ /* 0x002fe40000000009 */
[----:B--2---:R-:W-:Y:S02]  /*3e80*/  PRMT R166, R167, 0x654, R192 ;  /* 0x00000654a7a67816 */ /* 0x004fe400000000c0 */
[----:B------:R-:W-:-:S02]  /*3e90*/  PRMT R168, R168, 0x654, R7 ;  /* 0x00000654a8a87816 */ /* 0x000fc40000000007 */
[----:B------:R-:W-:Y:S02]  /*3ea0*/  PRMT R170, R13, 0x654, R170 ;  /* 0x000006540daa7816 */ /* 0x000fe400000000aa */
[----:B------:R-:W-:Y:S02]  /*3eb0*/  PRMT R171, R176, 0x654, R15 ;  /* 0x00000654b0ab7816 */ /* 0x000fe4000000000f */
[----:B------:R-:W-:Y:S02]  /*3ec0*/  PRMT R164, R182, 0x654, R19 ;  /* 0x00000654b6a47816 */ /* 0x000fe40000000013 */
[----:B------:R-:W-:Y:S02]  /*3ed0*/  PRMT R165, R188, 0x654, R21 ;  /* 0x00000654bca57816 */ /* 0x000fe40000000015 */
[----:B------:R-:W-:Y:S01]  /*3ee0*/  PRMT R167, R173, 0x654, R196 ;  /* 0x00000654ada77816 */ /* 0x000fe200000000c4 */
[----:B------:R-:W-:Y:S01]  /*3ef0*/  UIADD3 UR8, UR10, 0x6, URZ ;  /* 0x000000060a087890 */ /* 0x000fe2000fffe03f */
[----:B------:R-:W-:Y:S01]  /*3f00*/  WARPGROUP.ARRIVE ;  /* 0x00000000000079c5 */ /* 0x000fe20000000000 */
[----:B------:R-:W-:Y:S01]  /*3f10*/  UMOV UR11, 0x40000040 ;  /* 0x40000040000b7882 */ /* 0x000fe20000000000 */
[----:B------:R-:W-:Y:S01]  /*3f20*/  UISETP.GT.AND UP0, UPT, UR6, 0x2, UPT ;  /* 0x000000020600788c */ /* 0x000fe2000bf04270 */
[----:B------:R-:W-:Y:S01]  /*3f30*/  R2UR UR7, R3 ;  /* 0x00000000030772ca */ /* 0x000fe200000e0000 */
[----:B------:R-:W-:-:S02]  /*3f40*/  UIADD3 UR6, UR6, -0x1, URZ ;  /* 0xffffffff06067890 */ /* 0x000fc4000fffe03f */
[----:B------:R-:W-:Y:S02]  /*3f50*/  UMOV UR10, UR8 ;  /* 0x00000008000a7c82 */ /* 0x000fe40008000000 */
[----:B------:R-:W-:Y:S01]  /*3f60*/  QGMMA.64x128x32.F32.E4M3.E5M2 R88, R156, gdesc[UR8], R88, gsb0 ;  /* 0x01e000089c587df3 */ /* 0x000fe20008002858 */
[----:B------:R-:W-:Y:S02]  /*3f70*/  PLOP3.LUT P1, PT, PT, PT, UP0, 0x80, 0x0 ;  /* 0x000000000000781c */ /* 0x000fe40003f2f008 */
[----:B------:R-:W-:Y:S02]  /*3f80*/  WARPGROUP.DEPBAR.LE gsb0, 0x0 ;  /* 0x00008000000079c5 */ /* 0x000fe40000010000 */
[----:B------:R-:W-:-:S07]  /*3f90*/  WARPGROUP.ARRIVE ;  /* 0x00000000000079c5 */ /* 0x000fce0000000000 */
[----:B------:R-:W-:Y:S03]  /*3fa0*/  QGMMA.64x128x32.F32.E4M3.E5M2 R24, R160, gdesc[UR8], R24, gsb0 ;  /* 0x01e00008a0187df3 */ /* 0x000fe60008002818 */
[----:B------:R-:W-:Y:S02]  /*3fb0*/  WARPGROUP.DEPBAR.LE gsb0, 0x0 ;  /* 0x00008000000079c5 */ /* 0x000fe40000010000 */
[----:B------:R-:W-:Y:S05]  /*3fc0*/  @P1 BRA `(.L_x_34) ;  /* 0xffffffec00141947 */ /* 0x000fea000383ffff */
.L_x_26:
[----:B------:R-:W-:Y:S01]  /*3fd0*/  IMAD.MOV.U32 R9, RZ, RZ, 0x40000040 ;  /* 0x40000040ff097424 */ /* 0x000fe200078e00ff */
[----:B------:R-:W-:Y:S01]  /*3fe0*/  LEA R8, R3, UR4, 0xa ;  /* 0x0000000403087c11 */ /* 0x000fe2000f8e50ff */
[----:B------:R-:W-:Y:S01]  /*3ff0*/  WARPGROUP.ARRIVE ;  /* 0x00000000000079c5 */ /* 0x000fe20000000000 */
[----:B------:R-:W-:Y:S02]  /*4000*/  IADD3 R3, R0, R10, R5 ;  /* 0x0000000a00037210 */ /* 0x000fe40007ffe005 */
[----:B------:R-:W-:Y:S02]  /*4010*/  R2UR UR6, R8 ;  /* 0x00000000080672ca */ /* 0x000fe400000e0000 */
[C---:B------:R-:W-:Y:S01]  /*4020*/  R2UR UR7, R9.reuse ;  /* 0x00000000090772ca */ /* 0x040fe200000e0000 */
[--C-:B------:R-:W-:Y:S01]  /*4030*/  IMAD.IADD R7, R6, 0x1, R3.reuse ;  /* 0x0000000106077824 */ /* 0x100fe200078e0203 */
[----:B------:R-:W-:Y:S01]  /*4040*/  R2UR UR10, R8 ;  /* 0x00000000080a72ca */ /* 0x000fe200000e0000 */
[C---:B------:R-:W-:Y:S01]  /*4050*/  IMAD.IADD R6, R4.reuse, 0x1, R3 ;  /* 0x0000000104067824 */ /* 0x040fe200078e0203 */
[----:B------:R-:W-:Y:S01]  /*4060*/  R2UR UR11, R9 ;  /* 0x00000000090b72ca */ /* 0x000fe200000e0000 */
[----:B------:R-:W-:-:S02]  /*4070*/  IMAD.IADD R10, R4, 0x1, R7 ;  /* 0x00000001040a7824 */ /* 0x000fc400078e0207 */
[----:B------:R-:W-:-:S06]  /*4080*/  VIADD R4, R8, 0x2 ;  /* 0x0000000208047836 */ /* 0x000fcc0000000000 */
[----:B------:R-:W-:Y:S01]  /*4090*/  QGMMA.64x128x32.F32.E4M3.E5M2 R88, R168, gdesc[UR4], R88, gsb0 ;  /* 0x01e00004a8587df3 */ /* 0x000fe20008002858 */
[----:B------:R-:W-:Y:S02]  /*40a0*/  R2UR UR6, R4 ;  /* 0x00000000040672ca */ /* 0x000fe400000e0000 */
[----:B------:R-:W-:Y:S02]  /*40b0*/  WARPGROUP.DEPBAR.LE gsb0, 0x0 ;  /* 0x00008000000079c5 */ /* 0x000fe40000010000 */
[----:B------:R-:W-:-:S07]  /*40c0*/  WARPGROUP.ARRIVE ;  /* 0x00000000000079c5 */ /* 0x000fce0000000000 */
[----:B------:R-:W-:Y:S01]  /*40d0*/  QGMMA.64x128x32.F32.E4M3.E5M2 R24, R164, gdesc[UR8], R24, gsb0 ;  /* 0x01e00008a4187df3 */ /* 0x000fe20008002818 */
[----:B------:R-:W-:Y:S02]  /*40e0*/  R2UR UR10, R4 ;  /* 0x00000000040a72ca */ /* 0x000fe400000e0000 */
[----:B------:R-:W-:Y:S02]  /*40f0*/  WARPGROUP.DEPBAR.LE gsb0, 0x0 ;  /* 0x00008000000079c5 */ /* 0x000fe40000010000 */
[----:B------:R-:W-:Y:S04]  /*4100*/  LDS.U8 R5, [R3+0x1800] ;  /* 0x0018000003057984 */ /* 0x000fe80000000000 */
[----:B------:R-:W-:Y:S04]  /*4110*/  LDS.U8 R13, [R3+0x1808] ;  /* 0x00180800030d7984 */ /* 0x000fe80000000000 */
[----:B------:R-:W0:Y:S04]  /*4120*/  LDS.U8 R12, [R7+0x1800] ;  /* 0x00180000070c7984 */ /* 0x000e280000000000 */
[----:B------:R-:W1:Y:S04]  /*4130*/  LDS.U8 R14, [R7+0x1808] ;  /* 0x00180800070e7984 */ /* 0x000e680000000000 */
[----:B------:R-:W-:Y:S04]  /*4140*/  LDS.U8 R15, [R3+0x2000] ;  /* 0x00200000030f7984 */ /* 0x000fe80000000000 */
[----:B------:R-:W-:Y:S04]  /*4150*/  LDS.U8 R19, [R3+0x2008] ;  /* 0x0020080003137984 */ /* 0x000fe80000000000 */
[----:B------:R-:W2:Y:S04]  /*4160*/  LDS.U8 R160, [R7+0x2000] ;  /* 0x0020000007a07984 */ /* 0x000ea80000000000 */
[----:B------:R-:W3:Y:S04]  /*4170*/  LDS.U8 R166, [R7+0x2008] ;  /* 0x0020080007a67984 */ /* 0x000ee80000000000 */
[----:B------:R-:W4:Y:S04]  /*4180*/  LDS.U8 R20, [R6+0x1808] ;  /* 0x0018080006147984 */ /* 0x000f280000000000 */
[----:B------:R-:W4:Y:S04]  /*4190*/  LDS.U8 R11, [R6+0x1800] ;  /* 0x00180000060b7984 */ /* 0x000f280000000000 */
[----:B------:R-:W4:Y:S04]  /*41a0*/  LDS.U8 R162, [R6+0x2000] ;  /* 0x0020000006a27984 */ /* 0x000f280000000000 */
[----:B------:R-:W4:Y:S04]  /*41b0*/  LDS.U8 R168, [R6+0x2008] ;  /* 0x0020080006a87984 */ /* 0x000f280000000000 */
[----:B------:R-:W4:Y:S01]  /*41c0*/  LDS.U8 R158, [R10+0x1808] ;  /* 0x001808000a9e7984 */ /* 0x000f220000000000 */
[----:B0-----:R-:W-:Y:S01]  /*41d0*/  PRMT R12, R12, 0x7604, R5 ;  /* 0x000076040c0c7816 */ /* 0x001fe20000000005 */
[----:B------:R-:W-:-:S02]  /*41e0*/  IMAD.MOV.U32 R5, RZ, RZ, 0x40000040 ;  /* 0x40000040ff057424 */ /* 0x000fc400078e00ff */
[----:B------:R-:W0:Y:S01]  /*41f0*/  LDS.U8 R156, [R10+0x1800] ;  /* 0x001800000a9c7984 */ /* 0x000e220000000000 */
[----:B-1----:R-:W-:Y:S02]  /*4200*/  PRMT R13, R14, 0x7604, R13 ;  /* 0x000076040e0d7816 */ /* 0x002fe4000000000d */
[C---:B------:R-:W-:Y:S01]  /*4210*/  R2UR UR7, R5.reuse ;  /* 0x00000000050772ca */ /* 0x040fe200000e0000 */
[----:B------:R-:W1:Y:S01]  /*4220*/  LDS.U8 R164, [R10+0x2000] ;  /* 0x002000000aa47984 */ /* 0x000e620000000000 */
[----:B------:R-:W-:-:S03]  /*4230*/  R2UR UR11, R5 ;  /* 0x00000000050b72ca */ /* 0x000fc600000e0000 */
        /* <DEDUP_REMOVED lines=13> */
[----:B------:R-:W-:-:S03]  /*4310*/  PRMT R157, R158, 0x654, R13 ;  /* 0x000006549e9d7816 */ /* 0x000fc6000000000d */
[----:B------:R-:W4:Y:S01]  /*4320*/  LDS.U8 R184, [R7+0x6000] ;  /* 0x0060000007b87984 */ /* 0x000f220000000000 */
[----:B0-----:R-:W-:-:S03]  /*4330*/  PRMT R156, R156, 0x654, R11 ;  /* 0x000006549c9c7816 */ /* 0x001fc6000000000b */
[----:B------:R-:W0:Y:S01]  /*4340*/  LDS.U8 R188, [R7+0x6008] ;  /* 0x0060080007bc7984 */ /* 0x000e220000000000 */
        /* <DEDUP_REMOVED lines=13> */
[----:B----4-:R-:W-:-:S03]  /*4420*/  PRMT R161, R184, 0x7604, R161 ;  /* 0x00007604b8a17816 */ /* 0x010fc600000000a1 */
[----:B------:R-:W-:Y:S01]  /*4430*/  QGMMA.64x128x32.F32.E4M3.E5M2 R88, R156, gdesc[UR4], R88, gsb0 ;  /* 0x01e000049c587df3 */ /* 0x000fe20008002858 */
[----:B0-----:R-:W-:Y:S02]  /*4440*/  PRMT R165, R188, 0x7604, R165 ;  /* 0x00007604bca57816 */ /* 0x001fe400000000a5 */
[----:B-1----:R-:W-:Y:S02]  /*4450*/  PRMT R21, R174, 0x7054, R21 ;  /* 0x00007054ae157816 */ /* 0x002fe40000000015 */
[----:B------:R-:W-:Y:S01]  /*4460*/  PRMT R155, R180, 0x7054, R155 ;  /* 0x00007054b49b7816 */ /* 0x000fe2000000009b */
[----:B------:R-:W-:Y:S02]  /*4470*/  WARPGROUP.DEPBAR.LE gsb0, 0x0 ;  /* 0x00008000000079c5 */ /* 0x000fe40000010000 */
[----:B------:R-:W-:Y:S02]  /*4480*/  PRMT R158, R186, 0x7054, R161 ;  /* 0x00007054ba9e7816 */ /* 0x000fe400000000a1 */
[----:B------:R-:W-:-:S02]  /*4490*/  PRMT R159, R190, 0x7054, R165 ;  /* 0x00007054be9f7816 */ /* 0x000fc400000000a5 */
[----:B------:R-:W-:Y:S02]  /*44a0*/  PRMT R156, R176, 0x654, R21 ;  /* 0x00000654b09c7816 */ /* 0x000fe40000000015 */
[----:B------:R-:W-:Y:S02]  /*44b0*/  PRMT R157, R182, 0x654, R155 ;  /* 0x00000654b69d7816 */ /* 0x000fe4000000009b */
[----:B------:R-:W-:Y:S02]  /*44c0*/  PRMT R158, R163, 0x654, R158 ;  /* 0x00000654a39e7816 */ /* 0x000fe4000000009e */
[----:B--2---:R-:W-:-:S04]  /*44d0*/  PRMT R159, R192, 0x654, R159 ;  /* 0x00000654c09f7816 */ /* 0x004fc8000000009f */
[----:B------:R-:W-:-:S06]  /*44e0*/  WARPGROUP.ARRIVE ;  /* 0x00000000000079c5 */ /* 0x000fcc0000000000 */
[----:B------:R-:W-:Y:S03]  /*44f0*/  QGMMA.64x128x32.F32.E4M3.E5M2 R24, R156, gdesc[UR8], R24, gsb0 ;  /* 0x01e000089c187df3 */ /* 0x000fe60008002818 */
[----:B------:R-:W-:Y:S02]  /*4500*/  WARPGROUP.DEPBAR.LE gsb0, 0x0 ;  /* 0x00008000000079c5 */ /* 0x000fe40000010000 */
[----:B------:R-:W-:Y:S04]  /*4510*/  LDS.U8 R14, [R3+0x3000] ;  /* 0x00300000030e7984 */ /* 0x000fe80000000000 */
[----:B------:R-:W-:Y:S04]  /*4520*/  LDS.U8 R158, [R3+0x6808] ;  /* 0x00680800039e7984 */ /* 0x000fe80000000000 */
[----:B------:R-:W0:Y:S04]  /*4530*/  LDS.U8 R21, [R7+0x3000] ;  /* 0x0030000007157984 */ /* 0x000e280000000000 */
[----:B------:R-:W1:Y:S04]  /*4540*/  LDS.U8 R171, [R7+0x6808] ;  /* 0x0068080007ab7984 */ /* 0x000e680000000000 */
[----:B------:R-:W-:Y:S04]  /*4550*/  LDS.U8 R4, [R3+0x2800] ;  /* 0x0028000003047984 */ /* 0x000fe80000000000 */
[----:B------:R-:W-:Y:S04]  /*4560*/  LDS.U8 R12, [R3+0x2808] ;  /* 0x00280800030c7984 */ /* 0x000fe80000000000 */
[----:B------:R-:W-:Y:S04]  /*4570*/  LDS.U8 R20, [R3+0x3008] ;  /* 0x0030080003147984 */ /* 0x000fe80000000000 */
[----:B------:R-:W-:Y:S04]  /*4580*/  LDS.U8 R156, [R3+0x6800] ;  /* 0x00680000039c7984 */ /* 0x000fe80000000000 */
[----:B------:R-:W-:Y:S04]  /*4590*/  LDS.U8 R164, [R3+0x7000] ;  /* 0x0070000003a47984 */ /* 0x000fe80000000000 */
[----:B------:R-:W-:Y:S04]  /*45a0*/  LDS.U8 R166, [R3+0x7008] ;  /* 0x0070080003a67984 */ /* 0x000fe80000000000 */
[----:B------:R-:W2:Y:S04]  /*45b0*/  LDS.U8 R5, [R7+0x2800] ;  /* 0x0028000007057984 */ /* 0x000ea80000000000 */
[----:B------:R-:W3:Y:S04]  /*45c0*/  LDS.U8 R15, [R7+0x2808] ;  /* 0x00280800070f7984 */ /* 0x000ee80000000000 */
[----:B------:R-:W4:Y:S01]  /*45d0*/  LDS.U8 R161, [R7+0x3008] ;  /* 0x0030080007a17984 */ /* 0x000f220000000000 */
[----:B0-----:R-:W-:-:S03]  /*45e0*/  PRMT R14, R21, 0x7604, R14 ;  /* 0x00007604150e7816 */ /* 0x001fc6000000000e */
[----:B------:R-:W0:Y:S01]  /*45f0*/  LDS.U8 R167, [R7+0x6800] ;  /* 0x0068000007a77984 */ /* 0x000e220000000000 */
[----:B-1----:R-:W-:-:S03]  /*4600*/  PRMT R158, R171, 0x7604, R158 ;  /* 0x00007604ab9e7816 */ /* 0x002fc6000000009e */
[----:B------:R-:W1:Y:S04]  /*4610*/  LDS.U8 R175, [R7+0x7000] ;  /* 0x0070000007af7984 */ /* 0x000e680000000000 */
        /* <DEDUP_REMOVED lines=8> */
[----:B---3--:R-:W-:-:S03]  /*46a0*/  PRMT R12, R15, 0x7604, R12 ;  /* 0x000076040f0c7816 */ /* 0x008fc6000000000c */
[----:B------:R-:W3:Y:S01]  /*46b0*/  LDS.U8 R177, [R6+0x7000] ;  /* 0x0070000006b17984 */ /* 0x000ee20000000000 */
[----:B----4-:R-:W-:-:S03]  /*46c0*/  PRMT R20, R161, 0x7604, R20 ;  /* 0x00007604a1147816 */ /* 0x010fc60000000014 */
[----:B------:R-:W4:Y:S01]  /*46d0*/  LDS.U8 R183, [R6+0x7008] ;  /* 0x0070080006b77984 */ /* 0x000f220000000000 */
[----:B0-----:R-:W-:-:S03]  /*46e0*/  PRMT R156, R167, 0x7604, R156 ;  /* 0x00007604a79c7816 */ /* 0x001fc6000000009c */
[----:B------:R-:W0:Y:S01]  /*46f0*/  LDS.U8 R159, [R10+0x3000] ;  /* 0x003000000a9f7984 */ /* 0x000e220000000000 */
        /* <DEDUP_REMOVED lines=14> */
[----:B--2---:R-:W-:Y:S02]  /*47e0*/  PRMT R169, R169, 0x7054, R156 ;  /* 0x00007054a9a97816 */ /* 0x004fe4000000009c */
[----:B---3--:R-:W-:Y:S02]  /*47f0*/  PRMT R164, R177, 0x7054, R164 ;  /* 0x00007054b1a47816 */ /* 0x008fe400000000a4 */
[----:B----4-:R-:W-:Y:S02]  /*4800*/  PRMT R166, R183, 0x7054, R166 ;  /* 0x00007054b7a67816 */ /* 0x010fe400000000a6 */
[----:B0-----:R-:W-:Y:S02]  /*4810*/  PRMT R158, R159, 0x654, R14 ;  /* 0x000006549f9e7816 */ /* 0x001fe4000000000e */
[----:B-1----:R-:W-:Y:S02]  /*4820*/  PRMT R161, R162, 0x654, R173 ;  /* 0x00000654a2a17816 */ /* 0x002fe400000000ad */
[----:B------:R-:W-:-:S02]  /*4830*/  PRMT R156, R13, 0x654, R4 ;  /* 0x000006540d9c7816 */ /* 0x000fc40000000004 */
[----:B------:R-:W-:Y:S02]  /*4840*/  PRMT R157, R157, 0x654, R12 ;  /* 0x000006549d9d7816 */ /* 0x000fe4000000000c */
[----:B------:R-:W-:Y:S02]  /*4850*/  PRMT R159, R165, 0x654, R20 ;  /* 0x00000654a59f7816 */ /* 0x000fe40000000014 */
[----:B------:R-:W-:Y:S02]  /*4860*/  PRMT R160, R160, 0x654, R169 ;  /* 0x00000654a0a07816 */ /* 0x000fe400000000a9 */
[----:B------:R-:W-:Y:S02]  /*4870*/  PRMT R162, R179, 0x654, R164 ;  /* 0x00000654b3a27816 */ /* 0x000fe400000000a4 */
[----:B------:R-:W-:Y:S01]  /*4880*/  PRMT R163, R185, 0x654, R166 ;  /* 0x00000654b9a37816 */ /* 0x000fe200000000a6 */
[----:B------:R-:W-:Y:S06]  /*4890*/  @!P0 BRA `(.L_x_35) ;  /* 0x0000000000048947 */ /* 0x000fec0003800000 */
[----:B------:R-:W-:Y:S01]  /*48a0*/  BPT.TRAP 0x1 ;  /* 0x000000040000795c */ /* 0x000fe20000300000 */
.L_x_35:
        /* <DEDUP_REMOVED lines=9> */
.L_x_36:
[C---:B0-----:R-:W-:Y:S01]  /*4940*/  VIADD R4, R8.reuse, 0x4 ;  /* 0x0000000408047836 */ /* 0x041fe20000000000 */
[----:B------:R-:W-:Y:S01]  /*4950*/  WARPGROUP.ARRIVE ;  /* 0x00000000000079c5 */ /* 0x000fe20000000000 */
[----:B------:R-:W-:Y:S02]  /*4960*/  IMAD.MOV.U32 R5, RZ, RZ, 0x40000040 ;  /* 0x40000040ff057424 */ /* 0x000fe400078e00ff */
[----:B------:R-:W-:Y:S01]  /*4970*/  VIADD R8, R8, 0x6 ;  /* 0x0000000608087836 */ /* 0x000fe20000000000 */
[C---:B------:R-:W-:Y:S01]  /*4980*/  R2UR UR6, R4.reuse ;  /* 0x00000000040672ca */ /* 0x040fe200000e0000 */
[----:B------:R-:W-:Y:S01]  /*4990*/  IMAD.MOV.U32 R9, RZ, RZ, 0x40000040 ;  /* 0x40000040ff097424 */ /* 0x000fe200078e00ff */
[C---:B------:R-:W-:Y:S02]  /*49a0*/  R2UR UR7, R5.reuse ;  /* 0x00000000050772ca */ /* 0x040fe400000e0000 */
[----:B------:R-:W-:Y:S02]  /*49b0*/  R2UR UR10, R4 ;  /* 0x00000000040a72ca */ /* 0x000fe400000e0000 */
[----:B------:R-:W-:-:S09]  /*49c0*/  R2UR UR11, R5 ;  /* 0x00000000050b72ca */ /* 0x000fd200000e0000 */
[----:B------:R-:W-:Y:S01]  /*49d0*/  QGMMA.64x128x32.F32.E4M3.E5M2 R88, R156, gdesc[UR4], R88, gsb0 ;  /* 0x01e000049c587df3 */ /* 0x000fe20008002858 */
[----:B------:R-:W-:Y:S02]  /*49e0*/  R2UR UR6, R8 ;  /* 0x00000000080672ca */ /* 0x000fe400000e0000 */
[----:B------:R-:W-:Y:S01]  /*49f0*/  R2UR UR7, R9 ;  /* 0x00000000090772ca */ /* 0x000fe200000e0000 */
[----:B------:R-:W-:Y:S02]  /*4a00*/  WARPGROUP.DEPBAR.LE gsb0, 0x0 ;  /* 0x00008000000079c5 */ /* 0x000fe40000010000 */
[----:B------:R-:W-:-:S06]  /*4a10*/  WARPGROUP.ARRIVE ;  /* 0x00000000000079c5 */ /* 0x000fcc0000000000 */
[----:B------:R-:W-:Y:S01]  /*4a20*/  QGMMA.64x128x32.F32.E4M3.E5M2 R24, R160, gdesc[UR8], R24, gsb0 ;  /* 0x01e00008a0187df3 */ /* 0x000fe20008002818 */
[----:B------:R-:W-:Y:S02]  /*4a30*/  R2UR UR10, R8 ;  /* 0x00000000080a72ca */ /* 0x000fe400000e0000 */
[----:B------:R-:W-:Y:S01]  /*4a40*/  R2UR UR11, R9 ;  /* 0x00000000090b72ca */ /* 0x000fe200000e0000 */
        /* <DEDUP_REMOVED lines=63> */
.L_x_22:
[----:B------:R-:W-:Y:S05]  /*4e40*/  @!P0 BRA `(.L_x_37) ;  /* 0x0000000000048947 */ /* 0x000fea0003800000 */
[----:B------:R-:W-:Y:S01]  /*4e50*/  BPT.TRAP 0x1 ;  /* 0x000000040000795c */ /* 0x000fe20000300000 */
.L_x_37:
[----:B------:R-:W-:Y:S02]  /*4e60*/  UIADD3 UR39, UR40, UR39, URZ ;  /* 0x0000002728277290 */ /* 0x000fe4000fffe03f */
[----:B------:R-:W-:Y:S02]  /*4e70*/  UISETP.GT.U32.AND UP0, UPT, UR42, 0x1, UPT ;  /* 0x000000012a00788c */ /* 0x000fe4000bf04070 */
[----:B------:R-:W-:-:S04]  /*4e80*/  ULEA UR4, UR39, 0xfffffff8, 0x3 ;  /* 0xfffffff827047891 */ /* 0x000fc8000f8e183f */
[----:B------:R-:W-:Y:S01]  /*4e90*/  ULOP3.LUT UR4, UR4, 0x18, URZ, 0xc0, !UPT ;  /* 0x0000001804047892 */ /* 0x000fe2000f8ec03f */
[----:B------:R-:W-:-:S05]  /*4ea0*/  PLOP3.LUT P0, PT, PT, PT, UP0, 0x80, 0x0 ;  /* 0x000000000000781c */ /* 0x000fca0003f0f008 */
[----:B------:R-:W-:-:S05]  /*4eb0*/  IMAD.U32 R3, RZ, RZ, UR4 ;  /* 0x00000004ff037e24 */ /* 0x000fca000f8e00ff */
[----:B------:R-:W-:-:S04]  /*4ec0*/  IADD3 R0, R0, 0x20, R3 ;  /* 0x0000002000007810 */ /* 0x000fc80007ffe003 */
[----:B------:R-:W-:-:S04]  /*4ed0*/  PRMT R0, RZ, 0x654, R0 ;  /* 0x00000654ff007816 */ /* 0x000fc80000000000 */
[----:B------:R0:W-:Y:S01]  /*4ee0*/  SYNCS.ARRIVE.TRANS64.RED.A1T0 RZ, [R0+URZ], RZ ;  /* 0x000000ff00ff79a7 */ /* 0x0001e2000810043f */
[----:B------:R-:W-:Y:S05]  /*4ef0*/  @P0 BRA `(.L_x_38) ;  /* 0x0000000000040947 */ /* 0x000fea0003800000 */
[----:B------:R-:W-:Y:S01]  /*4f00*/  BPT.TRAP 0x1 ;  /* 0x000000040000795c */ /* 0x000fe20000300000 */
.L_x_38:
[----:B------:R-:W1:Y:S01]  /*4f10*/  LDC R7, c[0x0][0x288] ;  /* 0x0000a200ff077b82 */ /* 0x000e620000000800 */
[--C-:B0-----:R-:W-:Y:S01]  /*4f20*/  SHF.R.U32.HI R0, RZ, 0x2, R18.reuse ;  /* 0x00000002ff007819 */ /* 0x101fe20000011612 */
[----:B------:R-:W-:Y:S01]  /*4f30*/  IMAD.SHL.U32 R23, R23, 0x80, RZ ;  /* 0x0000008017177824 */ /* 0x000fe200078e00ff */
[----:B------:R-:W-:Y:S01]  /*4f40*/  SHF.R.U32.HI R4, RZ, 0x7, R18 ;  /* 0x00000007ff047819 */ /* 0x000fe20000011612 */
[----:B------:R-:W-:Y:S01]  /*4f50*/  USHF.R.U32.HI UR4, URZ, 0x2, UR39 ;  /* 0x000000023f047899 */ /* 0x000fe20008011627 */
[----:B------:R-:W-:Y:S01]  /*4f60*/  LOP3.LUT R6, R0, 0x7, RZ, 0xc0, !PT ;  /* 0x0000000700067812 */ /* 0x000fe200078ec0ff */
[----:B------:R-:W-:Y:S01]  /*4f70*/  IMAD.SHL.U32 R156, R18, 0x2, RZ ;  /* 0x00000002129c7824 */ /* 0x000fe200078e00ff */
[----:B------:R-:W-:Y:S01]  /*4f80*/  LOP3.LUT R0, R4, 0x1, RZ, 0xc0, !PT ;  /* 0x0000000104007812 */ /* 0x000fe200078ec0ff */
[----:B------:R-:W-:Y:S01]  /*4f90*/  ULOP3.LUT UR4, UR4, 0x1, URZ, 0xc0, !UPT ;  /* 0x0000000104047892 */ /* 0x000fe2000f8ec03f */
[C---:B------:R-:W-:Y:S01]  /*4fa0*/  LOP3.LUT R3, R18.reuse, 0x60, RZ, 0xc0, !PT ;  /* 0x0000006012037812 */ /* 0x040fe200078ec0ff */
[----:B------:R-:W-:Y:S01]  /*4fb0*/  ULDC UR8, c[0x0][0x284] ;  /* 0x0000a10000087ab9 */ /* 0x000fe20000000800 */
[----:B------:R-:W-:Y:S01]  /*4fc0*/  LOP3.LUT R4, R18, 0x3, RZ, 0xc0, !PT ;  /* 0x0000000312047812 */ /* 0x000fe200078ec0ff */
[C---:B------:R-:W-:Y:S01]  /*4fd0*/  IMAD.SHL.U32 R19, R0.reuse, 0x40, RZ ;  /* 0x0000004000137824 */ /* 0x040fe200078e00ff */
[----:B------:R-:W-:Y:S01]  /*4fe0*/  SHF.R.U32.HI R3, RZ, 0x1, R3 ;  /* 0x00000001ff037819 */ /* 0x000fe20000011603 */
[----:B------:R-:W-:Y:S01]  /*4ff0*/  UISETP.GT.U32.AND UP1, UPT, UR39, 0x3, UPT ;  /* 0x000000032700788c */ /* 0x000fe2000bf24070 */
[----:B------:R-:W-:Y:S01]  /*5000*/  SHF.R.S32.HI R155, RZ, 0x1f, R22 ;  /* 0x0000001fff9b7819 */ /* 0x000fe20000011416 */
[----:B------:R-:W-:Y:S01]  /*5010*/  UISETP.NE.U32.AND UP0, UPT, UR4, 0x1, UPT ;  /* 0x000000010400788c */ /* 0x000fe2000bf05070 */
[--C-:B------:R-:W-:Y:S01]  /*5020*/  IADD3 R5, RZ, -R3, -R6.reuse ;  /* 0x80000003ff057210 */ /* 0x100fe20007ffe806 */
[----:B------:R-:W-:Y:S01]  /*5030*/  ULDC.64 UR6, c[0x0][0x5d0] ;  /* 0x0001740000067ab9 */ /* 0x000fe20000000a00 */
[----:B------:R-:W-:Y:S01]  /*5040*/  LOP3.LUT R19, R19, 0x40, R6, 0xe2, !PT ;  /* 0x0000004013137812 */ /* 0x000fe200078ee206 */
[----:B------:R-:W-:Y:S01]  /*5050*/  UISETP.LT.U32.AND UP1, UPT, UR40, 0x4, UP1 ;  /* 0x000000042800788c */ /* 0x000fe20008f21070 */
[C---:B------:R-:W-:Y:S01]  /*5060*/  LOP3.LUT R156, R23.reuse, 0x6, R156, 0xf8, !PT ;  /* 0x00000006179c7812 */ /* 0x040fe200078ef89c */
[----:B------:R-:W-:Y:S01]  /*5070*/  UISETP.GT.U32.AND UP0, UPT, UR40, 0x3, !UP0 ;  /* 0x000000032800788c */ /* 0x000fe2000c704070 */
[----:B------:R-:W-:Y:S01]  /*5080*/  IMAD R0, R0, -0x40, R5 ;  /* 0xffffffc000007824 */ /* 0x000fe200078e0205 */
[----:B-1----:R-:W-:Y:S01]  /*5090*/  ISETP.GE.AND P0, PT, R23, R7, PT ;  /* 0x000000071700720c */ /* 0x002fe20003f06270 */
[----:B------:R-:W-:Y:S01]  /*50a0*/  IMAD R6, R4, -0x2, R7 ;  /* 0xfffffffe04067824 */ /* 0x000fe200078e0207 */
[----:B------:R-:W-:Y:S01]  /*50b0*/  SHF.R.S32.HI R157, RZ, 0x1f, R156 ;  /* 0x0000001fff9d7819 */ /* 0x000fe2000001149c */
[C---:B------:R-:W-:Y:S01]  /*50c0*/  IMAD.SHL.U32 R7, R152.reuse, 0x100, RZ ;  /* 0x0000010098077824 */ /* 0x040fe200078e00ff */
[----:B------:R-:W-:Y:S01]  /*50d0*/  USEL UR5, URZ, 0x1, !UP1 ;  /* 0x000000013f057887 */ /* 0x000fe2000c800000 */
[----:B------:R-:W-:Y:S01]  /*50e0*/  IMAD R5, R155, UR6, RZ ;  /* 0x000000069b057c24 */ /* 0x000fe2000f8e02ff */
[----:B------:R-:W-:Y:S01]  /*50f0*/  USEL UR4, URZ, 0x1, !UP0 ;  /* 0x000000013f047887 */ /* 0x000fe2000c000000 */
[----:B------:R-:W-:Y:S01]  /*5100*/  IMAD.WIDE R12, R152, 0x100, RZ ;  /* 0x00000100980c7825 */ /* 0x000fe200078e02ff */
[----:B------:R-:W-:Y:S01]  /*5110*/  ISETP.GE.OR P0, PT, R7, UR8, P0 ;  /* 0x0000000807007c0c */ /* 0x000fe20008706670 */
[----:B------:R-:W-:-:S02]  /*5120*/  ULOP3.LUT UR39, UR39, 0x3, URZ, 0xc0, !UPT ;  /* 0x0000000327277892 */ /* 0x000fc4000f8ec03f */
[----:B------:R-:W-:Y:S01]  /*5130*/  IMAD R9, R22, UR7, R5 ;  /* 0x0000000716097c24 */ /* 0x000fe2000f8e0205 */
[----:B------:R-:W-:Y:S01]  /*5140*/  LOP3.LUT R19, R12, R19, R3, 0xfe, !PT ;  /* 0x000000130c137212 */ /* 0x000fe200078efe03 */
[----:B------:R-:W-:Y:S01]  /*5150*/  IMAD.WIDE.U32 R4, R22, UR6, R156 ;  /* 0x0000000616047c25 */ /* 0x000fe2000f8e009c */
[----:B------:R-:W-:Y:S01]  /*5160*/  ULOP3.LUT UR38, UR4, UR38, UR5, 0x96, !UPT ;  /* 0x0000002604267292 */ /* 0x000fe2000f8e9605 */
[----:B------:R-:W-:Y:S02]  /*5170*/  IADD3 R3, -R7, UR8, R0 ;  /* 0x0000000807037c10 */ /* 0x000fe4000fffe100 */
[----:B------:R-:W-:Y:S02]  /*5180*/  IMAD.IADD R5, R5, 0x1, R9 ;  /* 0x0000000105057824 */ /* 0x000fe400078e0209 */
[----:B------:R-:W-:Y:S02]  /*5190*/  IMAD.IADD R0, R6, 0x1, -R23 ;  /* 0x0000000106007824 */ /* 0x000fe400078e0a17 */
[----:B------:R-:W-:Y:S01]  /*51a0*/  IMAD.MOV.U32 R152, RZ, RZ, -0x1 ;  /* 0xffffffffff987424 */ /* 0x000fe200078e00ff */
[----:B------:R-:W-:Y:S06]  /*51b0*/  @P0 BRA `(.L_x_39) ;  /* 0x0000008c00080947 */ /* 0x000fec0003800000 */
[----:B------:R-:W0:Y:S01]  /*51c0*/  LDC.64 R20, c[0x0][0x5c8] ;  /* 0x00017200ff147b82 */ /* 0x000e220000000a00 */
[----:B------:R-:W-:Y:S01]  /*51d0*/  ULDC.64 UR4, c[0x0][0x5c0] ;  /* 0x0001700000047ab9 */ /* 0x000fe20000000a00 */
[----:B------:R-:W-:Y:S01]  /*51e0*/  BSSY B0, `(.L_x_39) ;  /* 0x00008bf000007945 */ /* 0x000fe20003800000 */
[-C--:B0-----:R-:W-:Y:S01]  /*51f0*/  IMAD R6, R13, R20.reuse, RZ ;  /* 0x000000140d067224 */ /* 0x081fe200078e02ff */
[----:B------:R-:W-:Y:S01]  /*5200*/  SHF.L.U64.HI R14, R20, 0x3, R21 ;  /* 0x00000003140e7819 */ /* 0x000fe20000010215 */
[----:B------:R-:W-:-:S04]  /*5210*/  IMAD.WIDE.U32 R4, R19, R20, R4 ;  /* 0x0000001413047225 */ /* 0x000fc800078e0004 */
[----:B------:R-:W-:Y:S01]  /*5220*/  IMAD R11, R19, R21, R6 ;  /* 0x00000015130b7224 */ /* 0x000fe200078e0206 */
[----:B------:R-:W-:Y:S01]  /*5230*/  IADD3 R10, P3, R4, UR4, RZ ;  /* 0x00000004040a7c10 */ /* 0x000fe2000ff7e0ff */
[C---:B------:R-:W-:Y:S01]  /*5240*/  IMAD.SHL.U32 R9, R20.reuse, 0x8, RZ ;  /* 0x0000000814097824 */ /* 0x040fe200078e00ff */
[----:B------:R-:W-:Y:S01]  /*5250*/  LEA R7, P2, R20, R4, 0x7 ;  /* 0x0000000414077211 */ /* 0x000fe200078438ff */
[----:B------:R-:W-:-:S03]  /*5260*/  IMAD.IADD R15, R5, 0x1, R11 ;  /* 0x00000001050f7824 */ /* 0x000fc600078e020b */
[----:B------:R-:W-:Y:S02]  /*5270*/  IADD3 R8, P1, P0, R4, UR4, R9 ;  /* 0x0000000404087c10 */ /* 0x000fe4000f83e009 */
[----:B------:R-:W-:Y:S02]  /*5280*/  IADD3.X R11, R15, UR5, RZ, P3, !PT ;  /* 0x000000050f0b7c10 */ /* 0x000fe40009ffe4ff */
[----:B-----5:R-:W-:Y:S02]  /*5290*/  FSETP.NEU.AND P3, PT, R154, RZ, PT ;  /* 0x000000ff9a00720b */ /* 0x020fe40003f6d000 */
[----:B------:R-:W-:Y:S02]  /*52a0*/  LEA.HI.X R5, R20, R15, R21, 0x7, P2 ;  /* 0x0000000f14057211 */ /* 0x000fe400010f3c15 */
[C---:B------:R-:W-:Y:S02]  /*52b0*/  IADD3 R6, P2, R7.reuse, UR4, RZ ;  /* 0x0000000407067c10 */ /* 0x040fe4000ff5e0ff */
[----:B------:R-:W-:-:S02]  /*52c0*/  IADD3 R4, P4, P5, R7, UR4, R9 ;  /* 0x0000000407047c10 */ /* 0x000fc4000fd9e009 */
[----:B------:R-:W-:Y:S02]  /*52d0*/  IADD3.X R7, R5, UR5, RZ, P2, !PT ;  /* 0x0000000505077c10 */ /* 0x000fe400097fe4ff */
[--C-:B------:R-:W-:Y:S02]  /*52e0*/  IADD3.X R9, R15, UR5, R14.reuse, P1, P0 ;  /* 0x000000050f097c10 */ /* 0x100fe40008fe040e */
[----:B------:R-:W-:Y:S01]  /*52f0*/  IADD3.X R5, R5, UR5, R14, P4, P5 ;  /* 0x0000000505057c10 */ /* 0x000fe2000a7ea40e */
[----:B------:R-:W-:Y:S06]  /*5300*/  @!P3 BRA `(.L_x_40) ;  /* 0x0000006800a0b947 */ /* 0x000fec0003800000 */
[----:B------:R-:W0:Y:S01]  /*5310*/  LDC.64 R20, c[0x0][0x5b0] ;  /* 0x00016c00ff147b82 */ /* 0x000e220000000a00 */
[----:B------:R-:W-:Y:S01]  /*5320*/  ULDC.64 UR4, c[0x0][0x5b8] ;  /* 0x00016e0000047ab9 */ /* 0x000fe20000000a00 */
[----:B------:R-:W-:Y:S01]  /*5330*/  ISETP.GE.AND P0, PT, R3, 0x1, PT ;  /* 0x000000010300780c */ /* 0x000fe20003f06270 */
[----:B------:R-:W-:Y:S01]  /*5340*/  IMAD R23, R155, UR4, RZ ;  /* 0x000000049b177c24 */ /* 0x000fe2000f8e02ff */
[----:B------:R-:W-:Y:S01]  /*5350*/  BSSY B1, `(.L_x_41) ;  /* 0x000000f000017945 */ /* 0x000fe20003800000 */
[----:B------:R-:W-:Y:S01]  /*5360*/  IMAD.WIDE.U32 R156, R22, UR4, R156 ;  /* 0x00000004169c7c25 */ /* 0x000fe2000f8e009c */
[----:B------:R-:W-:Y:S02]  /*5370*/  ISETP.LT.OR P3, PT, R0, 0x1, !P0 ;  /* 0x000000010000780c */ /* 0x000fe40004761670 */
[----:B------:R-:W1:Y:S01]  /*5380*/  LDC.64 R14, c[0x0][0x5a8] ;  /* 0x00016a00ff0e7b82 */ /* 0x000e620000000a00 */
[----:B------:R-:W-:Y:S01]  /*5390*/  IMAD R23, R22, UR5, R23 ;  /* 0x0000000516177c24 */ /* 0x000fe2000f8e0217 */
[----:B------:R-:W-:Y:S01]  /*53a0*/  PRMT R155, RZ, 0x7610, R155 ;  /* 0x00007610ff9b7816 */ /* 0x000fe2000000009b */
[----:B------:R-:W-:-:S02]  /*53b0*/  IMAD.MOV.U32 R22, RZ, RZ, R156 ;  /* 0x000000ffff167224 */ /* 0x000fc400078e009c */
[----:B------:R-:W-:Y:S02]  /*53c0*/  IMAD.IADD R23, R157, 0x1, R23 ;  /* 0x000000019d177824 */ /* 0x000fe400078e0217 */
[-C--:B0-----:R-:W-:Y:S02]  /*53d0*/  IMAD R158, R13, R20.reuse, RZ ;  /* 0x000000140d9e7224 */ /* 0x081fe400078e02ff */
[----:B------:R-:W-:-:S04]  /*53e0*/  IMAD.WIDE.U32 R156, R19, R20, R22 ;  /* 0x00000014139c7225 */ /* 0x000fc800078e0016 */
[----:B------:R-:W-:Y:S01]  /*53f0*/  IMAD R158, R19, R21, R158 ;  /* 0x00000015139e7224 */ /* 0x000fe200078e029e */
[----:B-1----:R-:W-:-:S04]  /*5400*/  IADD3 R156, P1, R156, R14, RZ ;  /* 0x0000000e9c9c7210 */ /* 0x002fc80007f3e0ff */
[----:B------:R-:W-:Y:S01]  /*5410*/  IADD3.X R157, R15, R157, R158, P1, !PT ;  /* 0x0000009d0f9d7210 */ /* 0x000fe20000ffe49e */
[----:B------:R-:W-:Y:S08]  /*5420*/  @P3 BRA `(.L_x_42) ;  /* 0x0000000000043947 */ /* 0x000ff00003800000 */
[----:B------:R0:W5:Y:S02]  /*5430*/  LDG.E.U8 R155, desc[UR36][R156.64] ;  /* 0x000000249c9b7981 */ /* 0x000164000c1e1100 */
.L_x_42:
[----:B------:R-:W-:Y:S05]  /*5440*/  BSYNC B1 ;  /* 0x0000000000017941 */ /* 0x000fea0003800000 */
.L_x_41:
[----:B-----5:R-:W-:Y:S01]  /*5450*/  LOP3.LUT R155, R155, 0xff, RZ, 0xc0, !PT ;  /* 0x000000ff9b9b7812 */ /* 0x020fe200078ec0ff */
[----:B------:R-:W-:Y:S01]  /*5460*/  BSSY B1, `(.L_x_43) ;  /* 0x000000b000017945 */ /* 0x000fe20003800000 */
[----:B------:R-:W-:Y:S02]  /*5470*/  ISETP.LT.OR P2, PT, R0, 0x2, !P0 ;  /* 0x000000020000780c */ /* 0x000fe40004741670 */
[----:B------:R-:W-:-:S05]  /*5480*/  F2FP.F16.E5M2.UNPACK_B R155, R155 ;  /* 0x0000009bff9b723e */ /* 0x000fca00020004ff */
[----:B------:R-:W-:-:S05]  /*5490*/  HADD2.F32 R155, -RZ, R155.H0_H0 ;  /* 0x2000009bff9b7230 */ /* 0x000fca0000004100 */
[----:B------:R-:W-:-:S04]  /*54a0*/  FMUL R155, R155, R154 ;  /* 0x0000009a9b9b7220 */ /* 0x000fc80000400000 */
[----:B------:R-:W-:Y:S01]  /*54b0*/  FFMA R155, R88, R153, R155 ;  /* 0x00000099589b7223 */ /* 0x000fe2000000009b */
[----:B------:R-:W-:-:S04]  /*54c0*/  PRMT R88, RZ, 0x7610, R88 ;  /* 0x00007610ff587816 */ /* 0x000fc80000000058 */
[----:B------:R-:W-:-:S05]  /*54d0*/  F2FP.SATFINITE.E5M2.F32.PACK_AB_MERGE_C R155, RZ, R155, RZ ;  /* 0x0000009bff9b723e */ /* 0x000fca00048060ff */
[----:B------:R1:W-:Y:S01]  /*54e0*/  @!P3 STG.E.U8 desc[UR36][R10.64], R155 ;  /* 0x0000009b0a00b986 */ /* 0x0003e2000c101124 */
[----:B------:R-:W-:Y:S05]  /*54f0*/  @P2 BRA `(.L_x_44) ;  /* 0x0000000000042947 */ /* 0x000fea0003800000 */
[----:B------:R2:W5:Y:S02]  /*5500*/  LDG.E.U8 R88, desc[UR36][R156.64+0x1] ;  /* 0x000001249c587981 */ /* 0x000564000c1e1100 */
.L_x_44:
[----:B------:R-:W-:Y:S05]  /*5510*/  BSYNC B1 ;  /* 0x0000000000017941 */ /* 0x000fea0003800000 */
.L_x_43:
[----:B-----5:R-:W-:Y:S01]  /*5520*/  LOP3.LUT R88, R88, 0xff, RZ, 0xc0, !PT ;  /* 0x000000ff58587812 */ /* 0x020fe200078ec0ff */
[----:B------:R-:W-:Y:S01]  /*5530*/  BSSY B1, `(.L_x_45) ;  /* 0x0000013000017945 */ /* 0x000fe20003800000 */
[----:B------:R-:W-:Y:S02]  /*5540*/  IADD3 R161, P1, R19, 0x8, RZ ;  /* 0x0000000813a17810 */ /* 0x000fe40007f3e0ff */
[----:B------:R-:W-:-:S03]  /*5550*/  F2FP.F16.E5M2.UNPACK_B R88, R88 ;  /* 0x00000058ff58723e */ /* 0x000fc600020004ff */
[----:B------:R-:W-:Y:S01]  /*5560*/  IMAD.X R159, RZ, RZ, R13, P1 ;  /* 0x000000ffff9f7224 */ /* 0x000fe200008e060d */
[----:B------:R-:W-:Y:S01]  /*5570*/  ISETP.GE.AND P1, PT, R3, 0x9, PT ;  /* 0x000000090300780c */ /* 0x000fe20003f26270 */
[----:B-1----:R-:W-:Y:S02]  /*5580*/  HADD2.F32 R155, -RZ, R88.H0_H0 ;  /* 0x20000058ff9b7230 */ /* 0x002fe40000004100 */
[-C--:B------:R-:W-:Y:S01]  /*5590*/  IMAD R160, R159, R20.reuse, RZ ;  /* 0x000000149fa07224 */ /* 0x080fe200078e02ff */
[----:B------:R-:W-:Y:S01]  /*55a0*/  ISETP.LT.OR P4, PT, R0, 0x1, !P1 ;  /* 0x000000010000780c */ /* 0x000fe20004f81670 */
[----:B------:R-:W-:-:S04]  /*55b0*/  IMAD.WIDE.U32 R158, R161, R20, R22 ;  /* 0x00000014a19e7225 */ /* 0x000fc800078e0016 */
[----:B------:R-:W-:Y:S01]  /*55c0*/  FMUL R88, R155, R154 ;  /* 0x0000009a9b587220 */ /* 0x000fe20000400000 */
[----:B------:R-:W-:Y:S01]  /*55d0*/  PRMT R155, RZ, 0x7610, R155 ;  /* 0x00007610ff9b7816 */ /* 0x000fe2000000009b */
[----:B------:R-:W-:Y:S02]  /*55e0*/  IMAD R160, R161, R21, R160 ;  /* 0x00000015a1a07224 */ /* 0x000fe400078e02a0 */
[----:B------:R-:W-:-:S01]  /*55f0*/  FFMA R89, R89, R153, R88 ;  /* 0x0000009959597223 */ /* 0x000fc20000000058 */
[----:B------:R-:W-:-:S04]  /*5600*/  IADD3 R88, P3, R158, R14, RZ ;  /* 0x0000000e9e587210 */ /* 0x000fc80007f7e0ff */
[----:B------:R-:W-:Y:S02]  /*5610*/  F2FP.SATFINITE.E5M2.F32.PACK_AB_MERGE_C R161, RZ, R89, RZ ;  /* 0x00000059ffa1723e */ /* 0x000fe400048060ff */
[----:B------:R-:W-:-:S03]  /*5620*/  IADD3.X R89, R15, R159, R160, P3, !PT ;  /* 0x0000009f0f597210 */ /* 0x000fc60001ffe4a0 */
[----:B------:R1:W-:Y:S01]  /*5630*/  @!P2 STG.E.U8 desc[UR36][R10.64+0x1], R161 ;  /* 0x000001a10a00a986 */ /* 0x0003e2000c101124 */
[----:B------:R-:W-:Y:S05]  /*5640*/  @P4 BRA `(.L_x_46) ;  /* 0x0000000000044947 */ /* 0x000fea0003800000 */
[----:B------:R3:W5:Y:S02]  /*5650*/  LDG.E.U8 R155, desc[UR36][R88.64] ;  /* 0x00000024589b7981 */ /* 0x000764000c1e1100 */
.L_x_46:
[----:B------:R-:W-:Y:S05]  /*5660*/  BSYNC B1 ;  /* 0x0000000000017941 */ /* 0x000fea0003800000 */
.L_x_45:
        /* <DEDUP_REMOVED lines=12> */
.L_x_48:
[----:B------:R-:W-:Y:S05]  /*5730*/  BSYNC B1 ;  /* 0x0000000000017941 */ /* 0x000fea0003800000 */
.L_x_47:
[----:B-----5:R-:W-:Y:S01]  /*5740*/  LOP3.LUT R90, R90, 0xff, RZ, 0xc0, !PT ;  /* 0x000000ff5a5a7812 */ /* 0x020fe200078ec0ff */
[----:B------:R-:W-:Y:S01]  /*5750*/  BSSY B1, `(.L_x_49) ;  /* 0x000000b000017945 */ /* 0x000fe20003800000 */
[----:B------:R-:W-:Y:S02]  /*5760*/  ISETP.LT.OR P3, PT, R0, 0x9, !P0 ;  /* 0x000000090000780c */ /* 0x000fe40004761670 */
[----:B------:R-:W-:-:S05]  /*5770*/  F2FP.F16.E5M2.UNPACK_B R90, R90 ;  /* 0x0000005aff5a723e */ /* 0x000fca00020004ff */
[----:B----4-:R-:W-:-:S05]  /*5780*/  HADD2.F32 R155, -RZ, R90.H0_H0 ;  /* 0x2000005aff9b7230 */ /* 0x010fca0000004100 */
[----:B------:R-:W-:-:S04]  /*5790*/  FMUL R90, R155, R154 ;  /* 0x0000009a9b5a7220 */ /* 0x000fc80000400000 */
[----:B------:R-:W-:-:S05]  /*57a0*/  FFMA R90, R91, R153, R90 ;  /* 0x000000995b5a7223 */ /* 0x000fca000000005a */
[----:B------:R-:W-:Y:S02]  /*57b0*/  F2FP.SATFINITE.E5M2.F32.PACK_AB_MERGE_C R91, RZ, R90, RZ ;  /* 0x0000005aff5b723e */ /* 0x000fe400048060ff */
[----:B------:R-:W-:-:S03]  /*57c0*/  PRMT R90, RZ, 0x7610, R90 ;  /* 0x00007610ff5a7816 */ /* 0x000fc6000000005a */
[----:B------:R4:W-:Y:S01]  /*57d0*/  @!P2 STG.E.U8 desc[UR36][R8.64+0x1], R91 ;  /* 0x0000015b0800a986 */ /* 0x0009e2000c101124 */
[----:B------:R-:W-:Y:S05]  /*57e0*/  @P3 BRA `(.L_x_50) ;  /* 0x0000000000043947 */ /* 0x000fea0003800000 */
[----:B------:R0:W5:Y:S02]  /*57f0*/  LDG.E.U8 R90, desc[UR36][R156.64+0x8] ;  /* 0x000008249c5a7981 */ /* 0x000164000c1e1100 */
.L_x_50:
[----:B------:R-:W-:Y:S05]  /*5800*/  BSYNC B1 ;  /* 0x0000000000017941 */ /* 0x000fea0003800000 */
.L_x_49:
[----:B-----5:R-:W-:Y:S01]  /*5810*/  LOP3.LUT R90, R90, 0xff, RZ, 0xc0, !PT ;  /* 0x000000ff5a5a7812 */ /* 0x020fe200078ec0ff */
[----:B------:R-:W-:Y:S01]  /*5820*/  BSSY B1, `(.L_x_51) ;  /* 0x000000b000017945 */ /* 0x000fe20003800000 */
[----:B------:R-:W-:Y:S02]  /*5830*/  ISETP.LT.OR P2, PT, R0, 0xa, !P0 ;  /* 0x0000000a0000780c */ /* 0x000fe40004741670 */
[----:B------:R-:W-:-:S05]  /*5840*/  F2FP.F16.E5M2.UNPACK_B R90, R90 ;  /* 0x0000005aff5a723e */ /* 0x000fca00020004ff */
[----:B----4-:R-:W-:Y:S01]  /*5850*/  HADD2.F32 R91, -RZ, R90.H0_H0 ;  /* 0x2000005aff5b7230 */ /* 0x010fe20000004100 */
[----:B------:R-:W-:-:S04]  /*5860*/  PRMT R90, RZ, 0x7610, R90 ;  /* 0x00007610ff5a7816 */ /* 0x000fc8000000005a */
[----:B------:R-:W-:-:S04]  /*5870*/  FMUL R91, R91, R154 ;  /* 0x0000009a5b5b7220 */ /* 0x000fc80000400000 */
[----:B------:R-:W-:-:S05]  /*5880*/  FFMA R91, R92, R153, R91 ;  /* 0x000000995c5b7223 */ /* 0x000fca000000005b */
[----:B------:R-:W-:-:S05]  /*5890*/  F2FP.SATFINITE.E5M2.F32.PACK_AB_MERGE_C R91, RZ, R91, RZ ;  /* 0x0000005bff5b723e */ /* 0x000fca00048060ff */
[----:B------:R4:W-:Y:S01]  /*58a0*/  @!P3 STG.E.U8 desc[UR36][R10.64+0x8], R91 ;  /* 0x0000085b0a00b986 */ /* 0x0009e2000c101124 */
[----:B------:R-:W-:Y:S05]  /*58b0*/  @P2 BRA `(.L_x_52) ;  /* 0x0000000000042947 */ /* 0x000fea0003800000 */
[----:B------:R0:W5:Y:S02]  /*58c0*/  LDG.E.U8 R90, desc[UR36][R156.64+0x9] ;  /* 0x000009249c5a7981 */ /* 0x000164000c1e1100 */
.L_x_52:
[----:B------:R-:W-:Y:S05]  /*58d0*/  BSYNC B1 ;  /* 0x0000000000017941 */ /* 0x000fea0003800000 */
.L_x_51:
        /* <DEDUP_REMOVED lines=12> */
.L_x_54:
[----:B------:R-:W-:Y:S05]  /*59a0*/  BSYNC B1 ;  /* 0x0000000000017941 */ /* 0x000fea0003800000 */
.L_x_53:
        /* <DEDUP_REMOVED lines=12> */
.L_x_56:
[----:B------:R-:W-:Y:S05]  /*5a70*/  BSYNC B1 ;  /* 0x0000000000017941 */ /* 0x000fea0003800000 */
.L_x_55:
        /* <DEDUP_REMOVED lines=12> */
.L_x_58:
[----:B------:R-:W-:Y:S05]  /*5b40*/  BSYNC B1 ;  /* 0x0000000000017941 */ /* 0x000fea0003800000 */
.L_x_57:
        /* <DEDUP_REMOVED lines=12> */
.L_x_60:
[----:B------:R-:W-:Y:S05]  /*5c10*/  BSYNC B1 ;  /* 0x0000000000017941 */ /* 0x000fea0003800000 */
.L_x_59:
        /* <DEDUP_REMOVED lines=12> */
.L_x_62:
[----:B------:R-:W-:Y:S05]  /*5ce0*/  BSYNC B1 ;  /* 0x0000000000017941 */ /* 0x000fea0003800000 */
.L_x_61:
        /* <DEDUP_REMOVED lines=12> */
.L_x_64:
[----:B------:R-:W-:Y:S05]  /*5db0*/  BSYNC B1 ;  /* 0x0000000000017941 */ /* 0x000fea0003800000 */
.L_x_63:
        /* <DEDUP_REMOVED lines=12> */
.L_x_66:
[----:B------:R-:W-:Y:S05]  /*5e80*/  BSYNC B1 ;  /* 0x0000000000017941 */ /* 0x000fea0003800000 */
.L_x_65:
        /* <DEDUP_REMOVED lines=12> */
.L_x_68:
[----:B------:R-:W-:Y:S05]  /*5f50*/  BSYNC B1 ;  /* 0x0000000000017941 */ /* 0x000fea0003800000 */
.L_x_67:
        /* <DEDUP_REMOVED lines=12> */
.L_x_70:
[----:B------:R-:W-:Y:S05]  /*6020*/  BSYNC B1 ;  /* 0x0000000000017941 */ /* 0x000fea0003800000 */
.L_x_69:
        /* <DEDUP_REMOVED lines=12> */
.L_x_72:
[----:B------:R-:W-:Y:S05]  /*60f0*/  BSYNC B1 ;  /* 0x0000000000017941 */ /* 0x000fea0003800000 */
.L_x_71:
        /* <DEDUP_REMOVED lines=12> */
.L_x_74:
[----:B------:R-:W-:Y:S05]  /*61c0*/  BSYNC B1 ;  /* 0x0000000000017941 */ /* 0x000fea0003800000 */
.L_x_73:
        /* <DEDUP_REMOVED lines=12> */
.L_x_76:
[----:B------:R-:W-:Y:S05]  /*6290*/  BSYNC B1 ;  /* 0x0000000000017941 */ /* 0x000fea0003800000 */
.L_x_75:
        /* <DEDUP_REMOVED lines=12> */
.L_x_78:
[----:B------:R-:W-:Y:S05]  /*6360*/  BSYNC B1 ;  /* 0x0000000000017941 */ /* 0x000fea0003800000 */
.L_x_77:
        /* <DEDUP_REMOVED lines=12> */
.L_x_80:
[----:B------:R-:W-:Y:S05]  /*6430*/  BSYNC B1 ;  /* 0x0000000000017941 */ /* 0x000fea0003800000 */
.L_x_79:
        /* <DEDUP_REMOVED lines=12> */
.L_x_82:
[----:B------:R-:W-:Y:S05]  /*6500*/  BSYNC B1 ;  /* 0x0000000000017941 */ /* 0x000fea0003800000 */
.L_x_81:
        /* <DEDUP_REMOVED lines=12> */
.L_x_84:
[----:B------:R-:W-:Y:S05]  /*65d0*/  BSYNC B1 ;  /* 0x0000000000017941 */ /* 0x000fea0003800000 */
.L_x_83:
        /* <DEDUP_REMOVED lines=12> */
.L_x_86:
[----:B------:R-:W-:Y:S05]  /*66a0*/  BSYNC B1 ;  /* 0x0000000000017941 */ /* 0x000fea0003800000 */
.L_x_85:
        /* <DEDUP_REMOVED lines=12> */
.L_x_88:
[----:B------:R-:W-:Y:S05]  /*6770*/  BSYNC B1 ;  /* 0x0000000000017941 */ /* 0x000fea0003800000 */
.L_x_87:
        /* <DEDUP_REMOVED lines=12> */
.L_x_90:
[----:B------:R-:W-:Y:S05]  /*6840*/  BSYNC B1 ;  /* 0x0000000000017941 */ /* 0x000fea0003800000 */
.L_x_89:
        /* <DEDUP_REMOVED lines=12> */
.L_x_92:
[----:B------:R-:W-:Y:S05]  /*6910*/  BSYNC B1 ;  /* 0x0000000000017941 */ /* 0x000fea0003800000 */
.L_x_91:
        /* <DEDUP_REMOVED lines=12> */
.L_x_94:
[----:B------:R-:W-:Y:S05]  /*69e0*/  BSYNC B1 ;  /* 0x0000000000017941 */ /* 0x000fea0003800000 */
.L_x_93:
        /* <DEDUP_REMOVED lines=12> */
.L_x_96:
[----:B------:R-:W-:Y:S05]  /*6ab0*/  BSYNC B1 ;  /* 0x0000000000017941 */ /* 0x000fea0003800000 */
.L_x_95:
        /* <DEDUP_REMOVED lines=12> */
.L_x_98:
[----:B------:R-:W-:Y:S05]  /*6b80*/  BSYNC B1 ;  /* 0x0000000000017941 */ /* 0x000fea0003800000 */
.L_x_97:
        /* <DEDUP_REMOVED lines=12> */
.L_x_100:
[----:B------:R-:W-:Y:S05]  /*6c50*/  BSYNC B1 ;  /* 0x0000000000017941 */ /* 0x000fea0003800000 */
.L_x_99:
        /* <DEDUP_REMOVED lines=12> */
.L_x_102:
[----:B------:R-:W-:Y:S05]  /*6d20*/  BSYNC B1 ;  /* 0x0000000000017941 */ /* 0x000fea0003800000 */
.L_x_101:
        /* <DEDUP_REMOVED lines=12> */
.L_x_104:
[----:B------:R-:W-:Y:S05]  /*6df0*/  BSYNC B1 ;  /* 0x0000000000017941 */ /* 0x000fea0003800000 */
.L_x_103:
        /* <DEDUP_REMOVED lines=12> */
.L_x_106:
[----:B------:R-:W-:Y:S05]  /*6ec0*/  BSYNC B1 ;  /* 0x0000000000017941 */ /* 0x000fea0003800000 */
.L_x_105:
        /* <DEDUP_REMOVED lines=12> */
.L_x_108:
[----:B------:R-:W-:Y:S05]  /*6f90*/  BSYNC B1 ;  /* 0x0000000000017941 */ /* 0x000fea0003800000 */
.L_x_107:
        /* <DEDUP_REMOVED lines=12> */
.L_x_110:
[----:B------:R-:W-:Y:S05]  /*7060*/  BSYNC B1 ;  /* 0x0000000000017941 */ /* 0x000fea0003800000 */
.L_x_109:
        /* <DEDUP_REMOVED lines=12> */
.L_x_112:
[----:B------:R-:W-:Y:S05]  /*7130*/  BSYNC B1 ;  /* 0x0000000000017941 */ /* 0x000fea0003800000 */
.L_x_111:
        /* <DEDUP_REMOVED lines=12> */
.L_x_114:
[----:B------:R-:W-:Y:S05]  /*7200*/  BSYNC B1 ;  /* 0x0000000000017941 */ /* 0x000fea0003800000 */
.L_x_113:
        /* <DEDUP_REMOVED lines=12> */
.L_x_116:
[----:B------:R-:W-:Y:S05]  /*72d0*/  BSYNC B1 ;  /* 0x0000000000017941 */ /* 0x000fea0003800000 */
.L_x_115:
        /* <DEDUP_REMOVED lines=12> */
.L_x_118:
[----:B------:R-:W-:Y:S05]  /*73a0*/  BSYNC B1 ;  /* 0x0000000000017941 */ /* 0x000fea0003800000 */
.L_x_117:
        /* <DEDUP_REMOVED lines=12> */
.L_x_120:
[----:B------:R-:W-:Y:S05]  /*7470*/  BSYNC B1 ;  /* 0x0000000000017941 */ /* 0x000fea0003800000 */
.L_x_119:
        /* <DEDUP_REMOVED lines=12> */
.L_x_122:
[----:B------:R-:W-:Y:S05]  /*7540*/  BSYNC B1 ;  /* 0x0000000000017941 */ /* 0x000fea0003800000 */
.L_x_121:
        /* <DEDUP_REMOVED lines=12> */
.L_x_124:
[----:B------:R-:W-:Y:S05]  /*7610*/  BSYNC B1 ;  /* 0x0000000000017941 */ /* 0x000fea0003800000 */
.L_x_123:
        /* <DEDUP_REMOVED lines=12> */
.L_x_126:
[----:B------:R-:W-:Y:S05]  /*76e0*/  BSYNC B1 ;  /* 0x0000000000017941 */ /* 0x000fea0003800000 */
.L_x_125:
        /* <DEDUP_REMOVED lines=12> */
.L_x_128:
[----:B------:R-:W-:Y:S05]  /*77b0*/  BSYNC B1 ;  /* 0x0000000000017941 */ /* 0x000fea0003800000 */
.L_x_127:
        /* <DEDUP_REMOVED lines=12> */
.L_x_130:
[----:B------:R-:W-:Y:S05]  /*7880*/  BSYNC B1 ;  /* 0x0000000000017941 */ /* 0x000fea0003800000 */
.L_x_129:
        /* <DEDUP_REMOVED lines=12> */
.L_x_132:
[----:B------:R-:W-:Y:S05]  /*7950*/  BSYNC B1 ;  /* 0x0000000000017941 */ /* 0x000fea0003800000 */
.L_x_131:
        /* <DEDUP_REMOVED lines=12> */
.L_x_134:
[----:B------:R-:W-:Y:S05]  /*7a20*/  BSYNC B1 ;  /* 0x0000000000017941 */ /* 0x000fea0003800000 */
.L_x_133:
        /* <DEDUP_REMOVED lines=12> */
.L_x_136:
[----:B------:R-:W-:Y:S05]  /*7af0*/  BSYNC B1 ;  /* 0x0000000000017941 */ /* 0x000fea0003800000 */
.L_x_135:
        /* <DEDUP_REMOVED lines=12> */
.L_x_138:
[----:B------:R-:W-:Y:S05]  /*7bc0*/  BSYNC B1 ;  /* 0x0000000000017941 */ /* 0x000fea0003800000 */
.L_x_137:
        /* <DEDUP_REMOVED lines=12> */
.L_x_140:
[----:B------:R-:W-:Y:S05]  /*7c90*/  BSYNC B1 ;  /* 0x0000000000017941 */ /* 0x000fea0003800000 */
.L_x_139:
        /* <DEDUP_REMOVED lines=12> */
.L_x_142:
[----:B------:R-:W-:Y:S05]  /*7d60*/  BSYNC B1 ;  /* 0x0000000000017941 */ /* 0x000fea0003800000 */
.L_x_141:
        /* <DEDUP_REMOVED lines=12> */
.L_x_144:
[----:B------:R-:W-:Y:S05]  /*7e30*/  BSYNC B1 ;  /* 0x0000000000017941 */ /* 0x000fea0003800000 */
.L_x_143:
        /* <DEDUP_REMOVED lines=12> */
.L_x_146:
[----:B------:R-:W-:Y:S05]  /*7f00*/  BSYNC B1 ;  /* 0x0000000000017941 */ /* 0x000fea0003800000 */
.L_x_145:
        /* <DEDUP_REMOVED lines=12> */
.L_x_148:
[----:B------:R-:W-:Y:S05]  /*7fd0*/  BSYNC B1 ;  /* 0x0000000000017941 */ /* 0x000fea0003800000 */
.L_x_147:
        /* <DEDUP_REMOVED lines=12> */
.L_x_150:
[----:B------:R-:W-:Y:S05]  /*80a0*/  BSYNC B1 ;  /* 0x0000000000017941 */ /* 0x000fea0003800000 */
.L_x_149:
        /* <DEDUP_REMOVED lines=12> */
.L_x_152:
[----:B------:R-:W-:Y:S05]  /*8170*/  BSYNC B1 ;  /* 0x0000000000017941 */ /* 0x000fea0003800000 */
.L_x_151:
        /* <DEDUP_REMOVED lines=12> */
.L_x_154:
[----:B------:R-:W-:Y:S05]  /*8240*/  BSYNC B1 ;  /* 0x0000000000017941 */ /* 0x000fea0003800000 */
.L_x_153:
        /* <DEDUP_REMOVED lines=12> */
.L_x_156:
[----:B------:R-:W-:Y:S05]  /*8310*/  BSYNC B1 ;  /* 0x0000000000017941 */ /* 0x000fea0003800000 */
.L_x_155:
        /* <DEDUP_REMOVED lines=12> */
.L_x_158:
[----:B------:R-:W-:Y:S05]  /*83e0*/  BSYNC B1 ;  /* 0x0000000000017941 */ /* 0x000fea0003800000 */
.L_x_157:
        /* <DEDUP_REMOVED lines=12> */
.L_x_160:
[----:B------:R-:W-:Y:S05]  /*84b0*/  BSYNC B1 ;  /* 0x0000000000017941 */ /* 0x000fea0003800000 */
.L_x_159:
        /* <DEDUP_REMOVED lines=12> */
.L_x_162:
[----:B------:R-:W-:Y:S05]  /*8580*/  BSYNC B1 ;  /* 0x0000000000017941 */ /* 0x000fea0003800000 */
.L_x_161:
        /* <DEDUP_REMOVED lines=12> */
.L_x_164:
[----:B------:R-:W-:Y:S05]  /*8650*/  BSYNC B1 ;  /* 0x0000000000017941 */ /* 0x000fea0003800000 */
.L_x_163:
        /* <DEDUP_REMOVED lines=12> */
.L_x_166:
[----:B------:R-:W-:Y:S05]  /*8720*/  BSYNC B1 ;  /* 0x0000000000017941 */ /* 0x000fea0003800000 */
.L_x_165:
[----:B-----5:R-:W-:Y:S01]  /*8730*/  LOP3.LUT R90, R90, 0xff, RZ, 0xc0, !PT ;  /* 0x000000ff5a5a7812 */ /* 0x020fe200078ec0ff */
[----:B------:R-:W-:Y:S01]  /*8740*/  BSSY B1, `(.L_x_167) ;  /* 0x000000b000017945 */ /* 0x000fe20003800000 */
[----:B------:R-:W-:Y:S02]  /*8750*/  ISETP.LT.OR P1, PT, R0, 0x7a, !P1 ;  /* 0x0000007a0000780c */ /* 0x000fe40004f21670 */
[----:B------:R-:W-:Y:S02]  /*8760*/  F2FP.F16.E5M2.UNPACK_B R90, R90 ;  /* 0x0000005aff5a723e */ /* 0x000fe400020004ff */
[----:B-1--4-:R-:W-:-:S03]  /*8770*/  PRMT R10, RZ, 0x7610, R10 ;  /* 0x00007610ff0a7816 */ /* 0x012fc6000000000a */
[----:B------:R-:W-:-:S05]  /*8780*/  HADD2.F32 R11, -RZ, R90.H0_H0 ;  /* 0x2000005aff0b7230 */ /* 0x000fca0000004100 */
[----:B------:R-:W-:-:S04]  /*8790*/  FMUL R11, R11, R154 ;  /* 0x0000009a0b0b7220 */ /* 0x000fc80000400000 */
[----:B------:R-:W-:-:S05]  /*87a0*/  FFMA R11, R150, R153, R11 ;  /* 0x00000099960b7223 */ /* 0x000fca000000000b */
[----:B------:R-:W-:-:S05]  /*87b0*/  F2FP.SATFINITE.E5M2.F32.PACK_AB_MERGE_C R11, RZ, R11, RZ ;  /* 0x0000000bff0b723e */ /* 0x000fca00048060ff */
[----:B------:R1:W-:Y:S01]  /*87c0*/  @!P2 STG.E.U8 desc[UR36][R8.64+0x78], R11 ;  /* 0x0000780b0800a986 */ /* 0x0003e2000c101124 */
[----:B------:R-:W-:Y:S05]  /*87d0*/  @P1 BRA `(.L_x_168) ;  /* 0x0000000000041947 */ /* 0x000fea0003800000 */
[----:B------:R4:W5:Y:S02]  /*87e0*/  LDG.E.U8 R10, desc[UR36][R88.64+0x79] ;  /* 0x00007924580a7981 */ /* 0x000964000c1e1100 */
.L_x_168:
[----:B------:R-:W-:Y:S05]  /*87f0*/  BSYNC B1 ;  /* 0x0000000000017941 */ /* 0x000fea0003800000 */
.L_x_167:
[----:B-----5:R-:W-:Y:S01]  /*8800*/  LOP3.LUT R10, R10, 0xff, RZ, 0xc0, !PT ;  /* 0x000000ff0a0a7812 */ /* 0x020fe200078ec0ff */
[----:B------:R-:W-:Y:S01]  /*8810*/  BSSY B1, `(.L_x_169) ;  /* 0x0000013000017945 */ /* 0x000fe20003800000 */
[----:B0--34-:R-:W-:Y:S02]  /*8820*/  IADD3 R89, P0, R19, 0x80, RZ ;  /* 0x0000008013597810 */ /* 0x019fe40007f1e0ff */
[----:B------:R-:W-:-:S03]  /*8830*/  F2FP.F16.E5M2.UNPACK_B R10, R10 ;  /* 0x0000000aff0a723e */ /* 0x000fc600020004ff */
[----:B------:R-:W-:Y:S01]  /*8840*/  IMAD.X R91, RZ, RZ, R13, P0 ;  /* 0x000000ffff5b7224 */ /* 0x000fe200000e060d */
[----:B------:R-:W-:Y:S01]  /*8850*/  ISETP.GE.AND P0, PT, R3, 0x81, PT ;  /* 0x000000810300780c */ /* 0x000fe20003f06270 */
[----:B-1----:R-:W-:Y:S02]  /*8860*/  HADD2.F32 R11, -RZ, R10.H0_H0 ;  /* 0x2000000aff0b7230 */ /* 0x002fe40000004100 */
[----:B------:R-:W-:Y:S01]  /*8870*/  IMAD R90, R91, R20, RZ ;  /* 0x000000145b5a7224 */ /* 0x000fe200078e02ff */
[----:B------:R-:W-:Y:S02]  /*8880*/  ISETP.LT.OR P3, PT, R0, 0x1, !P0 ;  /* 0x000000010000780c */ /* 0x000fe40004761670 */
[----:B------:R-:W-:Y:S01]  /*8890*/  FMUL R88, R11, R154 ;  /* 0x0000009a0b587220 */ /* 0x000fe20000400000 */
[----:B------:R-:W-:-:S04]  /*88a0*/  IMAD.WIDE.U32 R10, R89, R20, R22 ;  /* 0x00000014590a7225 */ /* 0x000fc800078e0016 */
[----:B------:R-:W-:Y:S01]  /*88b0*/  FFMA R88, R151, R153, R88 ;  /* 0x0000009997587223 */ /* 0x000fe20000000058 */
[----:B------:R-:W-:Y:S01]  /*88c0*/  IMAD R90, R89, R21, R90 ;  /* 0x00000015595a7224 */ /* 0x000fe200078e025a */
[----:B------:R-:W-:-:S03]  /*88d0*/  IADD3 R10, P2, R10, R14, RZ ;  /* 0x0000000e0a0a7210 */ /* 0x000fc60007f5e0ff */
[----:B------:R-:W-:Y:S02]  /*88e0*/  F2FP.SATFINITE.E5M2.F32.PACK_AB_MERGE_C R89, RZ, R88, RZ ;  /* 0x00000058ff59723e */ /* 0x000fe400048060ff */
[----:B------:R-:W-:Y:S02]  /*88f0*/  IADD3.X R11, R15, R11, R90, P2, !PT ;  /* 0x0000000b0f0b7210 */ /* 0x000fe400017fe45a */
[----:B------:R-:W-:Y:S01]  /*8900*/  PRMT R88, RZ, 0x7610, R88 ;  /* 0x00007610ff587816 */ /* 0x000fe20000000058 */
[----:B------:R0:W-:Y:S01]  /*8910*/  @!P1 STG.E.U8 desc[UR36][R8.64+0x79], R89 ;  /* 0x0000795908009986 */ /* 0x0001e2000c101124 */
[----:B------:R-:W-:Y:S05]  /*8920*/  @P3 BRA `(.L_x_170) ;  /* 0x0000000000043947 */ /* 0x000fea0003800000 */
[----:B------:R1:W5:Y:S02]  /*8930*/  LDG.E.U8 R88, desc[UR36][R10.64] ;  /* 0x000000240a587981 */ /* 0x000364000c1e1100 */
.L_x_170:
[----:B------:R-:W-:Y:S05]  /*8940*/  BSYNC B1 ;  /* 0x0000000000017941 */ /* 0x000fea0003800000 */
.L_x_169:
[----:B-----5:R-:W-:Y:S01]  /*8950*/  LOP3.LUT R88, R88, 0xff, RZ, 0xc0, !PT ;  /* 0x000000ff58587812 */ /* 0x020fe200078ec0ff */
[----:B------:R-:W-:Y:S01]  /*8960*/  BSSY B1, `(.L_x_171) ;  /* 0x000000b000017945 */ /* 0x000fe20003800000 */
[----:B------:R-:W-:Y:S02]  /*8970*/  ISETP.LT.OR P2, PT, R0, 0x2, !P0 ;  /* 0x000000020000780c */ /* 0x000fe40004741670 */
[----:B------:R-:W-:Y:S02]  /*8980*/  F2FP.F16.E5M2.UNPACK_B R88, R88 ;  /* 0x00000058ff58723e */ /* 0x000fe400020004ff */
[----:B0-----:R-:W-:-:S03]  /*8990*/  PRMT R8, RZ, 0x7610, R8 ;  /* 0x00007610ff087816 */ /* 0x001fc60000000008 */
[----:B------:R-:W-:-:S05]  /*89a0*/  HADD2.F32 R9, -RZ, R88.H0_H0 ;  /* 0x20000058ff097230 */ /* 0x000fca0000004100 */
[----:B------:R-:W-:-:S04]  /*89b0*/  FMUL R9, R9, R154 ;  /* 0x0000009a09097220 */ /* 0x000fc80000400000 */
[----:B------:R-:W-:-:S05]  /*89c0*/  FFMA R9, R24, R153, R9 ;  /* 0x0000009918097223 */ /* 0x000fca0000000009 */
[----:B------:R-:W-:-:S05]  /*89d0*/  F2FP.SATFINITE.E5M2.F32.PACK_AB_MERGE_C R9, RZ, R9, RZ ;  /* 0x00000009ff09723e */ /* 0x000fca00048060ff */
[----:B------:R0:W-:Y:S01]  /*89e0*/  @!P3 STG.E.U8 desc[UR36][R6.64], R9 ;  /* 0x000000090600b986 */ /* 0x0001e2000c101124 */
[----:B------:R-:W-:Y:S05]  /*89f0*/  @P2 BRA `(.L_x_172) ;  /* 0x0000000000042947 */ /* 0x000fea0003800000 */
[----:B------:R3:W5:Y:S02]  /*8a00*/  LDG.E.U8 R8, desc[UR36][R10.64+0x1] ;  /* 0x000001240a087981 */ /* 0x000764000c1e1100 */
.L_x_172:
[----:B------:R-:W-:Y:S05]  /*8a10*/  BSYNC B1 ;  /* 0x0000000000017941 */ /* 0x000fea0003800000 */
.L_x_171:
[----:B-----5:R-:W-:Y:S01]  /*8a20*/  LOP3.LUT R8, R8, 0xff, RZ, 0xc0, !PT ;  /* 0x000000ff08087812 */ /* 0x020fe200078ec0ff */
[----:B------:R-:W-:Y:S01]  /*8a30*/  BSSY B1, `(.L_x_173) ;  /* 0x0000013000017945 */ /* 0x000fe20003800000 */
[----:B------:R-:W-:Y:S02]  /*8a40*/  IADD3 R19, P1, R19, 0x88, RZ ;  /* 0x0000008813137810 */ /* 0x000fe40007f3e0ff */
[----:B------:R-:W-:-:S03]  /*8a50*/  F2FP.F16.E5M2.UNPACK_B R8, R8 ;  /* 0x00000008ff08723e */ /* 0x000fc600020004ff */
[----:B------:R-:W-:Y:S01]  /*8a60*/  IMAD.X R13, RZ, RZ, R13, P1 ;  /* 0x000000ffff0d7224 */ /* 0x000fe200008e060d */
[----:B------:R-:W-:Y:S01]  /*8a70*/  ISETP.GE.AND P1, PT, R3, 0x89, PT ;  /* 0x000000890300780c */ /* 0x000fe20003f26270 */
[----:B0-----:R-:W-:Y:S01]  /*8a80*/  HADD2.F32 R9, -RZ, R8.H0_H0 ;  /* 0x20000008ff097230 */ /* 0x001fe20000004100 */
[----:B------:R-:W-:Y:S01]  /*8a90*/  PRMT R3, RZ, 0x7610, R3 ;  /* 0x00007610ff037816 */ /* 0x000fe20000000003 */
[-C--:B------:R-:W-:Y:S01]  /*8aa0*/  IMAD R12, R13, R20.reuse, RZ ;  /* 0x000000140d0c7224 */ /* 0x080fe200078e02ff */
[----:B------:R-:W-:Y:S01]  /*8ab0*/  ISETP.LT.OR P4, PT, R0, 0x1, !P1 ;  /* 0x000000010000780c */ /* 0x000fe20004f81670 */
[----:B------:R-:W-:-:S04]  /*8ac0*/  IMAD.WIDE.U32 R22, R19, R20, R22 ;  /* 0x0000001413167225 */ /* 0x000fc800078e0016 */
[----:B------:R-:W-:Y:S01]  /*8ad0*/  FMUL R8, R9, R154 ;  /* 0x0000009a09087220 */ /* 0x000fe20000400000 */
[----:B------:R-:W-:-:S03]  /*8ae0*/  IMAD R12, R19, R21, R12 ;  /* 0x00000015130c7224 */ /* 0x000fc600078e020c */
[----:B------:R-:W-:-:S01]  /*8af0*/  FFMA R8, R25, R153, R8 ;  /* 0x0000009919087223 */ /* 0x000fc20000000008 */
[----:B------:R-:W-:-:S04]  /*8b00*/  IADD3 R14, P3, R22, R14, RZ ;  /* 0x0000000e160e7210 */ /* 0x000fc80007f7e0ff */
[----:B------:R-:W-:Y:S02]  /*8b10*/  F2FP.SATFINITE.E5M2.F32.PACK_AB_MERGE_C R9, RZ, R8, RZ ;  /* 0x00000008ff09723e */ /* 0x000fe400048060ff */
[----:B------:R-:W-:-:S03]  /*8b20*/  IADD3.X R15, R15, R23, R12, P3, !PT ;  /* 0x000000170f0f7210 */ /* 0x000fc60001ffe40c */
[----:B------:R0:W-:Y:S01]  /*8b30*/  @!P2 STG.E.U8 desc[UR36][R6.64+0x1], R9 ;  /* 0x000001090600a986 */ /* 0x0001e2000c101124 */
[----:B------:R-:W-:Y:S05]  /*8b40*/  @P4 BRA `(.L_x_174) ;  /* 0x0000000000044947 */ /* 0x000fea0003800000 */
[----:B------:R4:W5:Y:S02]  /*8b50*/  LDG.E.U8 R3, desc[UR36][R14.64] ;  /* 0x000000240e037981 */ /* 0x000964000c1e1100 */
.L_x_174:
[----:B------:R-:W-:Y:S05]  /*8b60*/  BSYNC B1 ;  /* 0x0000000000017941 */ /* 0x000fea0003800000 */
.L_x_173:
[----:B-----5:R-:W-:Y:S01]  /*8b70*/  LOP3.LUT R3, R3, 0xff, RZ, 0xc0, !PT ;  /* 0x000000ff03037812 */ /* 0x020fe200078ec0ff */
[----:B------:R-:W-:Y:S01]  /*8b80*/  BSSY B1, `(.L_x_175) ;  /* 0x000000b000017945 */ /* 0x000fe20003800000 */
[----:B------:R-:W-:Y:S02]  /*8b90*/  ISETP.LT.OR P2, PT, R0, 0x2, !P1 ;  /* 0x000000020000780c */ /* 0x000fe40004f41670 */
[----:B------:R-:W-:-:S05]  /*8ba0*/  F2FP.F16.E5M2.UNPACK_B R3, R3 ;  /* 0x00000003ff03723e */ /* 0x000fca00020004ff */
[----:B------:R-:W-:-:S05]  /*8bb0*/  HADD2.F32 R3, -RZ, R3.H0_H0 ;  /* 0x20000003ff037230 */ /* 0x000fca0000004100 */
[----:B------:R-:W-:-:S04]  /*8bc0*/  FMUL R3, R3, R154 ;  /* 0x0000009a03037220 */ /* 0x000fc80000400000 */
[----:B------:R-:W-:-:S05]  /*8bd0*/  FFMA R3, R26, R153, R3 ;  /* 0x000000991a037223 */ /* 0x000fca0000000003 */
[----:B0-----:R-:W-:Y:S02]  /*8be0*/  F2FP.SATFINITE.E5M2.F32.PACK_AB_MERGE_C R9, RZ, R3, RZ ;  /* 0x00000003ff09723e */ /* 0x001fe400048060ff */
[----:B------:R-:W-:-:S03]  /*8bf0*/  PRMT R3, RZ, 0x7610, R3 ;  /* 0x00007610ff037816 */ /* 0x000fc60000000003 */
[----:B------:R0:W-:Y:S01]  /*8c00*/  @!P4 STG.E.U8 desc[UR36][R4.64], R9 ;  /* 0x000000090400c986 */ /* 0x0001e2000c101124 */
[----:B------:R-:W-:Y:S05]  /*8c10*/  @P2 BRA `(.L_x_176) ;  /* 0x0000000000042947 */ /* 0x000fea0003800000 */
[----:B------:R0:W5:Y:S02]  /*8c20*/  LDG.E.U8 R3, desc[UR36][R14.64+0x1] ;  /* 0x000001240e037981 */ /* 0x000164000c1e1100 */
.L_x_176:
[----:B------:R-:W-:Y:S05]  /*8c30*/  BSYNC B1 ;  /* 0x0000000000017941 */ /* 0x000fea0003800000 */
.L_x_175:
[----:B-----5:R-:W-:Y:S01]  /*8c40*/  LOP3.LUT R3, R3, 0xff, RZ, 0xc0, !PT ;  /* 0x000000ff03037812 */ /* 0x020fe200078ec0ff */
[----:B------:R-:W-:Y:S01]  /*8c50*/  BSSY B1, `(.L_x_177) ;  /* 0x000000b000017945 */ /* 0x000fe20003800000 */
[----:B------:R-:W-:Y:S02]  /*8c60*/  ISETP.LT.OR P3, PT, R0, 0x9, !P0 ;  /* 0x000000090000780c */ /* 0x000fe40004761670 */
[----:B------:R-:W-:-:S05]  /*8c70*/  F2FP.F16.E5M2.UNPACK_B R3, R3 ;  /* 0x00000003ff03723e */ /* 0x000fca00020004ff */
[----:B------:R-:W-:-:S05]  /*8c80*/  HADD2.F32 R3, -RZ, R3.H0_H0 ;  /* 0x20000003ff037230 */ /* 0x000fca0000004100 */
[----:B------:R-:W-:Y:S01]  /*8c90*/  FMUL R8, R3, R154 ;  /* 0x0000009a03087220 */ /* 0x000fe20000400000 */
[----:B------:R-:W-:-:S03]  /*8ca0*/  PRMT R3, RZ, 0x7610, R3 ;  /* 0x00007610ff037816 */ /* 0x000fc60000000003 */
[----:B------:R-:W-:-:S05]  /*8cb0*/  FFMA R8, R27, R153, R8 ;  /* 0x000000991b087223 */ /* 0x000fca0000000008 */
[----:B0-----:R-:W-:-:S05]  /*8cc0*/  F2FP.SATFINITE.E5M2.F32.PACK_AB_MERGE_C R9, RZ, R8, RZ ;  /* 0x00000008ff09723e */ /* 0x001fca00048060ff */
[----:B------:R0:W-:Y:S01]  /*8cd0*/  @!P2 STG.E.U8 desc[UR36][R4.64+0x1], R9 ;  /* 0x000001090400a986 */ /* 0x0001e2000c101124 */
[----:B------:R-:W-:Y:S05]  /*8ce0*/  @P3 BRA `(.L_x_178) ;  /* 0x0000000000043947 */ /* 0x000fea0003800000 */
[----:B------:R0:W5:Y:S02]  /*8cf0*/  LDG.E.U8 R3, desc[UR36][R10.64+0x8] ;  /* 0x000008240a037981 */ /* 0x000164000c1e1100 */
.L_x_178:
[----:B------:R-:W-:Y:S05]  /*8d00*/  BSYNC B1 ;  /* 0x0000000000017941 */ /* 0x000fea0003800000 */
.L_x_177:
        /* <DEDUP_REMOVED lines=12> */
.L_x_180:
[----:B------:R-:W-:Y:S05]  /*8dd0*/  BSYNC B1 ;  /* 0x0000000000017941 */ /* 0x000fea0003800000 */
.L_x_179:
        /* <DEDUP_REMOVED lines=12> */
.L_x_182:
[----:B------:R-:W-:Y:S05]  /*8ea0*/  BSYNC B1 ;  /* 0x0000000000017941 */ /* 0x000fea0003800000 */
.L_x_181:
        /* <DEDUP_REMOVED lines=12> */
.L_x_184:
[----:B------:R-:W-:Y:S05]  /*8f70*/  BSYNC B1 ;  /* 0x0000000000017941 */ /* 0x000fea0003800000 */
.L_x_183:
        /* <DEDUP_REMOVED lines=12> */
.L_x_186:
[----:B------:R-:W-:Y:S05]  /*9040*/  BSYNC B1 ;  /* 0x0000000000017941 */ /* 0x000fea0003800000 */
.L_x_185:
        /* <DEDUP_REMOVED lines=12> */
.L_x_188:
[----:B------:R-:W-:Y:S05]  /*9110*/  BSYNC B1 ;  /* 0x0000000000017941 */ /* 0x000fea0003800000 */
.L_x_187:
        /* <DEDUP_REMOVED lines=12> */
.L_x_190:
[----:B------:R-:W-:Y:S05]  /*91e0*/  BSYNC B1 ;  /* 0x0000000000017941 */ /* 0x000fea0003800000 */
.L_x_189:
        /* <DEDUP_REMOVED lines=12> */
.L_x_192:
[----:B------:R-:W-:Y:S05]  /*92b0*/  BSYNC B1 ;  /* 0x0000000000017941 */ /* 0x000fea0003800000 */
.L_x_191:
        /* <DEDUP_REMOVED lines=12> */
.L_x_194:
[----:B------:R-:W-:Y:S05]  /*9380*/  BSYNC B1 ;  /* 0x0000000000017941 */ /* 0x000fea0003800000 */
.L_x_193:
        /* <DEDUP_REMOVED lines=12> */
.L_x_196:
[----:B------:R-:W-:Y:S05]  /*9450*/  BSYNC B1 ;  /* 0x0000000000017941 */ /* 0x000fea0003800000 */
.L_x_195:
        /* <DEDUP_REMOVED lines=12> */
.L_x_198:
[----:B------:R-:W-:Y:S05]  /*9520*/  BSYNC B1 ;  /* 0x0000000000017941 */ /* 0x000fea0003800000 */
.L_x_197:
        /* <DEDUP_REMOVED lines=12> */
.L_x_200:
[----:B------:R-:W-:Y:S05]  /*95f0*/  BSYNC B1 ;  /* 0x0000000000017941 */ /* 0x000fea0003800000 */
.L_x_199:
        /* <DEDUP_REMOVED lines=12> */
.L_x_202:
[----:B------:R-:W-:Y:S05]  /*96c0*/  BSYNC B1 ;  /* 0x0000000000017941 */ /* 0x000fea0003800000 */
.L_x_201:
        /* <DEDUP_REMOVED lines=12> */
.L_x_204:
[----:B------:R-:W-:Y:S05]  /*9790*/  BSYNC B1 ;  /* 0x0000000000017941 */ /* 0x000fea0003800000 */
.L_x_203:
        /* <DEDUP_REMOVED lines=12> */
.L_x_206:
[----:B------:R-:W-:Y:S05]  /*9860*/  BSYNC B1 ;  /* 0x0000000000017941 */ /* 0x000fea0003800000 */
.L_x_205:
        /* <DEDUP_REMOVED lines=12> */
.L_x_208:
[----:B------:R-:W-:Y:S05]  /*9930*/  BSYNC B1 ;  /* 0x0000000000017941 */ /* 0x000fea0003800000 */
.L_x_207:
        /* <DEDUP_REMOVED lines=12> */
.L_x_210:
[----:B------:R-:W-:Y:S05]  /*9a00*/  BSYNC B1 ;  /* 0x0000000000017941 */ /* 0x000fea0003800000 */
.L_x_209:
        /* <DEDUP_REMOVED lines=12> */
.L_x_212:
[----:B------:R-:W-:Y:S05]  /*9ad0*/  BSYNC B1 ;  /* 0x0000000000017941 */ /* 0x000fea0003800000 */
.L_x_211:
        /* <DEDUP_REMOVED lines=12> */
.L_x_214:
[----:B------:R-:W-:Y:S05]  /*9ba0*/  BSYNC B1 ;  /* 0x0000000000017941 */ /* 0x000fea0003800000 */
.L_x_213:
        /* <DEDUP_REMOVED lines=12> */
.L_x_216:
[----:B------:R-:W-:Y:S05]  /*9c70*/  BSYNC B1 ;  /* 0x0000000000017941 */ /* 0x000fea0003800000 */
.L_x_215:
        /* <DEDUP_REMOVED lines=12> */
.L_x_218:
[----:B------:R-:W-:Y:S05]  /*9d40*/  BSYNC B1 ;  /* 0x0000000000017941 */ /* 0x000fea0003800000 */
.L_x_217:
        /* <DEDUP_REMOVED lines=12> */
.L_x_220:
[----:B------:R-:W-:Y:S05]  /*9e10*/  BSYNC B1 ;  /* 0x0000000000017941 */ /* 0x000fea0003800000 */
.L_x_219:
        /* <DEDUP_REMOVED lines=12> */
.L_x_222:
[----:B------:R-:W-:Y:S05]  /*9ee0*/  BSYNC B1 ;  /* 0x0000000000017941 */ /* 0x000fea0003800000 */
.L_x_221:
        /* <DEDUP_REMOVED lines=12> */
.L_x_224:
[----:B------:R-:W-:Y:S05]  /*9fb0*/  BSYNC B1 ;  /* 0x0000000000017941 */ /* 0x000fea0003800000 */
.L_x_223:
        /* <DEDUP_REMOVED lines=12> */
.L_x_226:
[----:B------:R-:W-:Y:S05]  /*a080*/  BSYNC B1 ;  /* 0x0000000000017941 */ /* 0x000fea0003800000 */
.L_x_225:
        /* <DEDUP_REMOVED lines=12> */
.L_x_228:
[----:B------:R-:W-:Y:S05]  /*a150*/  BSYNC B1 ;  /* 0x0000000000017941 */ /* 0x000fea0003800000 */
.L_x_227:
        /* <DEDUP_REMOVED lines=12> */
.L_x_230:
[----:B------:R-:W-:Y:S05]  /*a220*/  BSYNC B1 ;  /* 0x0000000000017941 */ /* 0x000fea0003800000 */
.L_x_229:
        /* <DEDUP_REMOVED lines=12> */
.L_x_232:
[----:B------:R-:W-:Y:S05]  /*a2f0*/  BSYNC B1 ;  /* 0x0000000000017941 */ /* 0x000fea0003800000 */
.L_x_231:
        /* <DEDUP_REMOVED lines=12> */
.L_x_234:
[----:B------:R-:W-:Y:S05]  /*a3c0*/  BSYNC B1 ;  /* 0x0000000000017941 */ /* 0x000fea0003800000 */
.L_x_233:
        /* <DEDUP_REMOVED lines=12> */
.L_x_236:
[----:B------:R-:W-:Y:S05]  /*a490*/  BSYNC B1 ;  /* 0x0000000000017941 */ /* 0x000fea0003800000 */
.L_x_235:
        /* <DEDUP_REMOVED lines=12> */
.L_x_238:
[----:B------:R-:W-:Y:S05]  /*a560*/  BSYNC B1 ;  /* 0x0000000000017941 */ /* 0x000fea0003800000 */
.L_x_237:
        /* <DEDUP_REMOVED lines=12> */
.L_x_240:
[----:B------:R-:W-:Y:S05]  /*a630*/  BSYNC B1 ;  /* 0x0000000000017941 */ /* 0x000fea0003800000 */
.L_x_239:
        /* <DEDUP_REMOVED lines=12> */
.L_x_242:
[----:B------:R-:W-:Y:S05]  /*a700*/  BSYNC B1 ;  /* 0x0000000000017941 */ /* 0x000fea0003800000 */
.L_x_241:
        /* <DEDUP_REMOVED lines=12> */
.L_x_244:
[----:B------:R-:W-:Y:S05]  /*a7d0*/  BSYNC B1 ;  /* 0x0000000000017941 */ /* 0x000fea0003800000 */
.L_x_243:
        /* <DEDUP_REMOVED lines=12> */
.L_x_246:
[----:B------:R-:W-:Y:S05]  /*a8a0*/  BSYNC B1 ;  /* 0x0000000000017941 */ /* 0x000fea0003800000 */
.L_x_245:
        /* <DEDUP_REMOVED lines=12> */
.L_x_248:
[----:B------:R-:W-:Y:S05]  /*a970*/  BSYNC B1 ;  /* 0x0000000000017941 */ /* 0x000fea0003800000 */
.L_x_247:
        /* <DEDUP_REMOVED lines=12> */
.L_x_250:
[----:B------:R-:W-:Y:S05]  /*aa40*/  BSYNC B1 ;  /* 0x0000000000017941 */ /* 0x000fea0003800000 */
.L_x_249:
        /* <DEDUP_REMOVED lines=12> */
.L_x_252:
[----:B------:R-:W-:Y:S05]  /*ab10*/  BSYNC B1 ;  /* 0x0000000000017941 */ /* 0x000fea0003800000 */
.L_x_251:
        /* <DEDUP_REMOVED lines=12> */
.L_x_254:
[----:B------:R-:W-:Y:S05]  /*abe0*/  BSYNC B1 ;  /* 0x0000000000017941 */ /* 0x000fea0003800000 */
.L_x_253:
        /* <DEDUP_REMOVED lines=12> */
.L_x_256:
[----:B------:R-:W-:Y:S05]  /*acb0*/  BSYNC B1 ;  /* 0x0000000000017941 */ /* 0x000fea0003800000 */
.L_x_255:
        /* <DEDUP_REMOVED lines=12> */
.L_x_258:
[----:B------:R-:W-:Y:S05]  /*ad80*/  BSYNC B1 ;  /* 0x0000000000017941 */ /* 0x000fea0003800000 */
.L_x_257:
        /* <DEDUP_REMOVED lines=12> */
.L_x_260:
[----:B------:R-:W-:Y:S05]  /*ae50*/  BSYNC B1 ;  /* 0x0000000000017941 */ /* 0x000fea0003800000 */
.L_x_259:
        /* <DEDUP_REMOVED lines=12> */
.L_x_262:
[----:B------:R-:W-:Y:S05]  /*af20*/  BSYNC B1 ;  /* 0x0000000000017941 */ /* 0x000fea0003800000 */
.L_x_261:
        /* <DEDUP_REMOVED lines=12> */
.L_x_264:
[----:B------:R-:W-:Y:S05]  /*aff0*/  BSYNC B1 ;  /* 0x0000000000017941 */ /* 0x000fea0003800000 */
.L_x_263:
        /* <DEDUP_REMOVED lines=12> */
.L_x_266:
[----:B------:R-:W-:Y:S05]  /*b0c0*/  BSYNC B1 ;  /* 0x0000000000017941 */ /* 0x000fea0003800000 */
.L_x_265:
        /* <DEDUP_REMOVED lines=12> */
.L_x_268:
[----:B------:R-:W-:Y:S05]  /*b190*/  BSYNC B1 ;  /* 0x0000000000017941 */ /* 0x000fea0003800000 */
.L_x_267:
        /* <DEDUP_REMOVED lines=12> */
.L_x_270:
[----:B------:R-:W-:Y:S05]  /*b260*/  BSYNC B1 ;  /* 0x0000000000017941 */ /* 0x000fea0003800000 */
.L_x_269:
        /* <DEDUP_REMOVED lines=12> */
.L_x_272:
[----:B------:R-:W-:Y:S05]  /*b330*/  BSYNC B1 ;  /* 0x0000000000017941 */ /* 0x000fea0003800000 */
.L_x_271:
        /* <DEDUP_REMOVED lines=12> */
.L_x_274:
[----:B------:R-:W-:Y:S05]  /*b400*/  BSYNC B1 ;  /* 0x0000000000017941 */ /* 0x000fea0003800000 */
.L_x_273:
        /* <DEDUP_REMOVED lines=12> */
.L_x_276:
[----:B------:R-:W-:Y:S05]  /*b4d0*/  BSYNC B1 ;  /* 0x0000000000017941 */ /* 0x000fea0003800000 */
.L_x_275:
        /* <DEDUP_REMOVED lines=12> */
.L_x_278:
[----:B------:R-:W-:Y:S05]  /*b5a0*/  BSYNC B1 ;  /* 0x0000000000017941 */ /* 0x000fea0003800000 */
.L_x_277:
        /* <DEDUP_REMOVED lines=12> */
.L_x_280:
[----:B------:R-:W-:Y:S05]  /*b670*/  BSYNC B1 ;  /* 0x0000000000017941 */ /* 0x000fea0003800000 */
.L_x_279:
        /* <DEDUP_REMOVED lines=12> */
.L_x_282:
[----:B------:R-:W-:Y:S05]  /*b740*/  BSYNC B1 ;  /* 0x0000000000017941 */ /* 0x000fea0003800000 */
.L_x_281:
        /* <DEDUP_REMOVED lines=12> */
.L_x_284:
[----:B------:R-:W-:Y:S05]  /*b810*/  BSYNC B1 ;  /* 0x0000000000017941 */ /* 0x000fea0003800000 */
.L_x_283:
        /* <DEDUP_REMOVED lines=12> */
.L_x_286:
[----:B------:R-:W-:Y:S05]  /*b8e0*/  BSYNC B1 ;  /* 0x0000000000017941 */ /* 0x000fea0003800000 */
.L_x_285:
        /* <DEDUP_REMOVED lines=12> */
.L_x_288:
[----:B------:R-:W-:Y:S05]  /*b9b0*/  BSYNC B1 ;  /* 0x0000000000017941 */ /* 0x000fea0003800000 */
.L_x_287:
        /* <DEDUP_REMOVED lines=12> */
.L_x_290:
[----:B------:R-:W-:Y:S05]  /*ba80*/  BSYNC B1 ;  /* 0x0000000000017941 */ /* 0x000fea0003800000 */
.L_x_289:
        /* <DEDUP_REMOVED lines=12> */
.L_x_292:
[----:B------:R-:W-:Y:S05]  /*bb50*/  BSYNC B1 ;  /* 0x0000000000017941 */ /* 0x000fea0003800000 */
.L_x_291:
        /* <DEDUP_REMOVED lines=12> */
.L_x_294:
[----:B------:R-:W-:Y:S05]  /*bc20*/  BSYNC B1 ;  /* 0x0000000000017941 */ /* 0x000fea0003800000 */
.L_x_293:
[----:B-----5:R-:W-:Y:S01]  /*bc30*/  LOP3.LUT R3, R3, 0xff, RZ, 0xc0, !PT ;  /* 0x000000ff03037812 */ /* 0x020fe200078ec0ff */
[----:B------:R-:W-:Y:S01]  /*bc40*/  BSSY B1, `(.L_x_295) ;  /* 0x000000b000017945 */ /* 0x000fe20003800000 */
[----:B------:R-:W-:Y:S02]  /*bc50*/  ISETP.LT.OR P1, PT, R0, 0x7a, !P1 ;  /* 0x0000007a0000780c */ /* 0x000fe40004f21670 */
[----:B------:R-:W-:Y:S02]  /*bc60*/  F2FP.F16.E5M2.UNPACK_B R3, R3 ;  /* 0x00000003ff03723e */ /* 0x000fe400020004ff */
[----:B------:R-:W-:-:S03]  /*bc70*/  PRMT R0, RZ, 0x7610, R0 ;  /* 0x00007610ff007816 */ /* 0x000fc60000000000 */
[----:B------:R-:W-:-:S05]  /*bc80*/  HADD2.F32 R3, -RZ, R3.H0_H0 ;  /* 0x20000003ff037230 */ /* 0x000fca0000004100 */
[----:B------:R-:W-:-:S04]  /*bc90*/  FMUL R3, R3, R154 ;  /* 0x0000009a03037220 */ /* 0x000fc80000400000 */
[----:B------:R-:W-:-:S05]  /*bca0*/  FFMA R3, R86, R153, R3 ;  /* 0x0000009956037223 */ /* 0x000fca0000000003 */
[----:B------:R-:W-:-:S05]  /*bcb0*/  F2FP.SATFINITE.E5M2.F32.PACK_AB_MERGE_C R3, RZ, R3, RZ ;  /* 0x00000003ff03723e */ /* 0x000fca00048060ff */
[----:B------:R0:W-:Y:S01]  /*bcc0*/  @!P2 STG.E.U8 desc[UR36][R4.64+0x78], R3 ;  /* 0x000078030400a986 */ /* 0x0001e2000c101124 */
[----:B------:R-:W-:Y:S05]  /*bcd0*/  @P1 BRA `(.L_x_296) ;  /* 0x0000000000041947 */ /* 0x000fea0003800000 */
[----:B------:R0:W5:Y:S02]  /*bce0*/  LDG.E.U8 R0, desc[UR36][R14.64+0x79] ;  /* 0x000079240e007981 */ /* 0x000164000c1e1100 */
.L_x_296:
[----:B------:R-:W-:Y:S05]  /*bcf0*/  BSYNC B1 ;  /* 0x0000000000017941 */ /* 0x000fea0003800000 */
.L_x_295:
[----:B------:R-:W-:Y:S05]  /*bd00*/  @P1 BRA `(.L_x_297) ;  /* 0x0000002000301947 */ /* 0x000fea0003800000 */
[----:B-----5:R-:W-:-:S04]  /*bd10*/  LOP3.LUT R0, R0, 0xff, RZ, 0xc0, !PT ;  /* 0x000000ff00007812 */ /* 0x020fc800078ec0ff */
[----:B------:R-:W-:-:S05]  /*bd20*/  F2FP.F16.E5M2.UNPACK_B R0, R0 ;  /* 0x00000000ff00723e */ /* 0x000fca00020004ff */
[----:B0-----:R-:W-:-:S05]  /*bd30*/  HADD2.F32 R3, -RZ, R0.H0_H0 ;  /* 0x20000000ff037230 */ /* 0x001fca0000004100 */
[----:B------:R-:W-:-:S04]  /*bd40*/  FMUL R0, R3, R154 ;  /* 0x0000009a03007220 */ /* 0x000fc80000400000 */
[----:B------:R-:W-:-:S05]  /*bd50*/  FFMA R0, R87, R153, R0 ;  /* 0x0000009957007223 */ /* 0x000fca0000000000 */
[----:B------:R-:W-:-:S05]  /*bd60*/  F2FP.SATFINITE.E5M2.F32.PACK_AB_MERGE_C R3, RZ, R0, RZ ;  /* 0x00000000ff03723e */ /* 0x000fca00048060ff */
[----:B------:R0:W-:Y:S01]  /*bd70*/  STG.E.U8 desc[UR36][R4.64+0x79], R3 ;  /* 0x0000790304007986 */ /* 0x0001e2000c101124 */
[----:B------:R-:W-:Y:S05]  /*bd80*/  BRA `(.L_x_297) ;  /* 0x0000002000107947 */ /* 0x000fea0003800000 */
.L_x_40:
[C---:B------:R-:W-:Y:S01]  /*bd90*/  ISETP.GE.AND P2, PT, R3.reuse, 0x1, PT ;  /* 0x000000010300780c */ /* 0x040fe20003f46270 */
[-C--:B------:R-:W-:Y:S01]  /*bda0*/  FMUL R88, R88, R153.reuse ;  /* 0x0000009958587220 */ /* 0x080fe20000400000 */
[----:B------:R-:W-:Y:S01]  /*bdb0*/  ISETP.GE.AND P1, PT, R3, 0x9, PT ;  /* 0x000000090300780c */ /* 0x000fe20003f26270 */
[-C--:B------:R-:W-:Y:S01]  /*bdc0*/  FMUL R89, R89, R153.reuse ;  /* 0x0000009959597220 */ /* 0x080fe20000400000 */
[----:B------:R-:W-:Y:S01]  /*bdd0*/  ISETP.LT.OR P0, PT, R0, 0x1, !P2 ;  /* 0x000000010000780c */ /* 0x000fe20005701670 */
[-C--:B------:R-:W-:Y:S01]  /*bde0*/  FMUL R90, R90, R153.reuse ;  /* 0x000000995a5a7220 */ /* 0x080fe20000400000 */
[----:B------:R-:W-:Y:S01]  /*bdf0*/  F2FP.SATFINITE.E5M2.F32.PACK_AB_MERGE_C R13, RZ, R88, RZ ;  /* 0x00000058ff0d723e */ /* 0x000fe200048060ff */
[-C--:B------:R-:W-:Y:S01]  /*be00*/  FMUL R91, R91, R153.reuse ;  /* 0x000000995b5b7220 */ /* 0x080fe20000400000 */
[----:B------:R-:W-:Y:S01]  /*be10*/  ISETP.LT.OR P3, PT, R0, 0x2, !P2 ;  /* 0x000000020000780c */ /* 0x000fe20005761670 */
[-C--:B------:R-:W-:Y:S01]  /*be20*/  FMUL R92, R92, R153.reuse ;  /* 0x000000995c5c7220 */ /* 0x080fe20000400000 */
[C---:B------:R-:W-:Y:S01]  /*be30*/  ISETP.LT.OR P4, PT, R0.reuse, 0x1, !P1 ;  /* 0x000000010000780c */ /* 0x040fe20004f81670 */
[-C--:B------:R-:W-:Y:S01]  /*be40*/  FMUL R93, R93, R153.reuse ;  /* 0x000000995d5d7220 */ /* 0x080fe20000400000 */
[----:B------:R-:W-:Y:S01]  /*be50*/  ISETP.LT.OR P5, PT, R0, 0x2, !P1 ;  /* 0x000000020000780c */ /* 0x000fe20004fa1670 */
[----:B------:R-:W-:Y:S01]  /*be60*/  FMUL R94, R94, R153 ;  /* 0x000000995e5e7220 */ /* 0x000fe20000400000 */
[----:B------:R-:W-:Y:S01]  /*be70*/  F2FP.SATFINITE.E5M2.F32.PACK_AB_MERGE_C R89, RZ, R89, RZ ;  /* 0x00000059ff59723e */ /* 0x000fe200048060ff */
[-C--:B------:R-:W-:Y:S01]  /*be80*/  FMUL R95, R95, R153.reuse ;  /* 0x000000995f5f7220 */ /* 0x080fe20000400000 */
[----:B------:R-:W-:Y:S01]  /*be90*/  F2FP.SATFINITE.E5M2.F32.PACK_AB_MERGE_C R15, RZ, R90, RZ ;  /* 0x0000005aff0f723e */ /* 0x000fe200048060ff */
[----:B------:R0:W-:Y:S01]  /*bea0*/  @!P0 STG.E.U8 desc[UR36][R10.64], R13 ;  /* 0x0000000d0a008986 */ /* 0x0001e2000c101124 */
[----:B------:R-:W-:Y:S01]  /*beb0*/  ISETP.LT.OR P0, PT, R0, 0x9, !P2 ;  /* 0x000000090000780c */ /* 0x000fe20005701670 */
[----:B------:R-:W-:Y:S01]  /*bec0*/  FMUL R96, R96, R153 ;  /* 0x0000009960607220 */ /* 0x000fe20000400000 */
[----:B------:R-:W-:Y:S01]  /*bed0*/  F2FP.SATFINITE.E5M2.F32.PACK_AB_MERGE_C R91, RZ, R91, RZ ;  /* 0x0000005bff5b723e */ /* 0x000fe200048060ff */
[----:B------:R-:W-:Y:S01]  /*bee0*/  @!P3 STG.E.U8 desc[UR36][R10.64+0x1], R89 ;  /* 0x000001590a00b986 */ /* 0x000fe2000c101124 */
[----:B------:R-:W-:Y:S01]  /*bef0*/  F2FP.SATFINITE.E5M2.F32.PACK_AB_MERGE_C R19, RZ, R92, RZ ;  /* 0x0000005cff13723e */ /* 0x000fe200048060ff */
[-C--:B------:R-:W-:Y:S01]  /*bf00*/  FMUL R97, R97, R153.reuse ;  /* 0x0000009961617220 */ /* 0x080fe20000400000 */
[C---:B------:R-:W-:Y:S01]  /*bf10*/  ISETP.LT.OR P3, PT, R0.reuse, 0xa, !P2 ;  /* 0x0000000a0000780c */ /* 0x040fe20005761670 */
[----:B------:R1:W-:Y:S01]  /*bf20*/  @!P4 STG.E.U8 desc[UR36][R8.64], R15 ;  /* 0x0000000f0800c986 */ /* 0x0003e2000c101124 */
[----:B------:R-:W-:Y:S01]  /*bf30*/  ISETP.LT.OR P4, PT, R0, 0x9, !P1 ;  /* 0x000000090000780c */ /* 0x000fe20004f81670 */
[----:B------:R-:W-:Y:S01]  /*bf40*/  FMUL R98, R98, R153 ;  /* 0x0000009962627220 */ /* 0x000fe20000400000 */
[----:B------:R-:W-:Y:S01]  /*bf50*/  F2FP.SATFINITE.E5M2.F32.PACK_AB_MERGE_C R93, RZ, R93, RZ ;  /* 0x0000005dff5d723e */ /* 0x000fe200048060ff */
[----:B------:R-:W-:Y:S01]  /*bf60*/  @!P5 STG.E.U8 desc[UR36][R8.64+0x1], R91 ;  /* 0x0000015b0800d986 */ /* 0x000fe2000c101124 */
[C---:B------:R-:W-:Y:S01]  /*bf70*/  ISETP.LT.OR P5, PT, R0.reuse, 0xa, !P1 ;  /* 0x0000000a0000780c */ /* 0x040fe20004fa1670 */
[-C--:B------:R-:W-:Y:S01]  /*bf80*/  FMUL R99, R99, R153.reuse ;  /* 0x0000009963637220 */ /* 0x080fe20000400000 */
[----:B0-----:R-:W-:Y:S01]  /*bf90*/  F2FP.SATFINITE.E5M2.F32.PACK_AB_MERGE_C R13, RZ, R94, RZ ;  /* 0x0000005eff0d723e */ /* 0x001fe200048060ff */
[----:B------:R0:W-:Y:S01]  /*bfa0*/  @!P0 STG.E.U8 desc[UR36][R10.64+0x8], R19 ;  /* 0x000008130a008986 */ /* 0x0001e2000c101124 */
[----:B------:R-:W-:Y:S01]  /*bfb0*/  ISETP.LT.OR P0, PT, R0, 0x11, !P2 ;  /* 0x000000110000780c */ /* 0x000fe20005701670 */
[----:B------:R-:W-:Y:S01]  /*bfc0*/  FMUL R100, R100, R153 ;  /* 0x0000009964647220 */ /* 0x000fe20000400000 */
[----:B------:R-:W-:Y:S01]  /*bfd0*/  F2FP.SATFINITE.E5M2.F32.PACK_AB_MERGE_C R95, RZ, R95, RZ ;  /* 0x0000005fff5f723e */ /* 0x000fe200048060ff */
[----:B------:R-:W-:Y:S01]  /*bfe0*/  @!P3 STG.E.U8 desc[UR36][R10.64+0x9], R93 ;  /* 0x0000095d0a00b986 */ /* 0x000fe2000c101124 */
[----:B-1----:R-:W-:Y:S01]  /*bff0*/  F2FP.SATFINITE.E5M2.F32.PACK_AB_MERGE_C R15, RZ, R96, RZ ;  /* 0x00000060ff0f723e */ /* 0x002fe200048060ff */
        /* <DEDUP_REMOVED lines=8> */
[----:B------:R-:W-:Y:S01]  /*c080*/  FMUL R103, R103, R153 ;  /* 0x0000009967677220 */ /* 0x000fe20000400000 */
[----:B------:R-:W-:Y:S01]  /*c090*/  F2FP.SATFINITE.E5M2.F32.PACK_AB_MERGE_C R99, RZ, R99, RZ ;  /* 0x00000063ff63723e */ /* 0x000fe200048060ff */
[----:B------:R2:W-:Y:S01]  /*c0a0*/  @!P0 STG.E.U8 desc[UR36][R10.64+0x10], R15 ;  /* 0x0000100f0a008986 */ /* 0x0005e2000c101124 */
[----:B------:R-:W-:Y:S01]  /*c0b0*/  ISETP.LT.OR P0, PT, R0, 0x19, !P2 ;  /* 0x000000190000780c */ /* 0x000fe20005701670 */
[-C--:B------:R-:W-:Y:S01]  /*c0c0*/  FMUL R104, R104, R153.reuse ;  /* 0x0000009968687220 */ /* 0x080fe20000400000 */
[----:B0-----:R-:W-:Y:S01]  /*c0d0*/  F2FP.SATFINITE.E5M2.F32.PACK_AB_MERGE_C R19, RZ, R100, RZ ;  /* 0x00000064ff13723e */ /* 0x001fe200048060ff */
[----:B------:R-:W-:Y:S01]  /*c0e0*/  @!P3 STG.E.U8 desc[UR36][R10.64+0x11], R97 ;  /* 0x000011610a00b986 */ /* 0x000fe2000c101124 */
[----:B-1----:R-:W-:Y:S01]  /*c0f0*/  F2FP.SATFINITE.E5M2.F32.PACK_AB_MERGE_C R13, RZ, R98, RZ ;  /* 0x00000062ff0d723e */ /* 0x002fe200048060ff */
[-C--:B------:R-:W-:Y:S01]  /*c100*/  FMUL R105, R105, R153.reuse ;  /* 0x0000009969697220 */ /* 0x080fe20000400000 */
[----:B------:R-:W-:Y:S01]  /*c110*/  ISETP.LT.OR P3, PT, R0, 0x1a, !P2 ;  /* 0x0000001a0000780c */ /* 0x000fe20005761670 */
[----:B------:R-:W-:Y:S01]  /*c120*/  FMUL R106, R106, R153 ;  /* 0x000000996a6a7220 */ /* 0x000fe20000400000 */
[----:B------:R-:W-:Y:S01]  /*c130*/  F2FP.SATFINITE.E5M2.F32.PACK_AB_MERGE_C R101, RZ, R101, RZ ;  /* 0x00000065ff65723e */ /* 0x000fe200048060ff */
[----:B------:R0:W-:Y:S01]  /*c140*/  @!P4 STG.E.U8 desc[UR36][R8.64+0x10], R13 ;  /* 0x0000100d0800c986 */ /* 0x0001e2000c101124 */
[C---:B------:R-:W-:Y:S01]  /*c150*/  ISETP.LT.OR P4, PT, R0.reuse, 0x19, !P1 ;  /* 0x000000190000780c */ /* 0x040fe20004f81670 */
[----:B------:R-:W-:Y:S01]  /*c160*/  FMUL R107, R107, R153 ;  /* 0x000000996b6b7220 */ /* 0x000fe20000400000 */
[----:B------:R-:W-:Y:S01]  /*c170*/  F2FP.SATFINITE.E5M2.F32.PACK_AB_MERGE_C R103, RZ, R103, RZ ;  /* 0x00000067ff67723e */ /* 0x000fe200048060ff */
[----:B------:R-:W-:Y:S01]  /*c180*/  @!P5 STG.E.U8 desc[UR36][R8.64+0x11], R99 ;  /* 0x000011630800d986 */ /* 0x000fe2000c101124 */
[----:B------:R-:W-:Y:S01]  /*c190*/  ISETP.LT.OR P5, PT, R0, 0x1a, !P1 ;  /* 0x0000001a0000780c */ /* 0x000fe20004fa1670 */
[-C--:B------:R-:W-:Y:S01]  /*c1a0*/  FMUL R108, R108, R153.reuse ;  /* 0x000000996c6c7220 */ /* 0x080fe20000400000 */
[----:B--2---:R-:W-:Y:S01]  /*c1b0*/  F2FP.SATFINITE.E5M2.F32.PACK_AB_MERGE_C R15, RZ, R104, RZ ;  /* 0x00000068ff0f723e */ /* 0x004fe200048060ff */
[----:B------:R1:W-:Y:S01]  /*c1c0*/  @!P0 STG.E.U8 desc[UR36][R10.64+0x18], R19 ;  /* 0x000018130a008986 */ /* 0x0003e2000c101124 */
[----:B------:R-:W-:Y:S01]  /*c1d0*/  ISETP.LT.OR P0, PT, R0, 0x21, !P2 ;  /* 0x000000210000780c */ /* 0x000fe20005701670 */
[----:B------:R-:W-:Y:S01]  /*c1e0*/  FMUL R109, R109, R153 ;  /* 0x000000996d6d7220 */ /* 0x000fe20000400000 */
[----:B------:R-:W-:Y:S01]  /*c1f0*/  F2FP.SATFINITE.E5M2.F32.PACK_AB_MERGE_C R105, RZ, R105, RZ ;  /* 0x00000069ff69723e */ /* 0x000fe200048060ff */
[----:B------:R-:W-:Y:S01]  /*c200*/  @!P3 STG.E.U8 desc[UR36][R10.64+0x19], R101 ;  /* 0x000019650a00b986 */ /* 0x000fe2000c101124 */
[----:B0-----:R-:W-:Y:S01]  /*c210*/  F2FP.SATFINITE.E5M2.F32.PACK_AB_MERGE_C R13, RZ, R102, RZ ;  /* 0x00000066ff0d723e */ /* 0x001fe200048060ff */
[-C--:B------:R-:W-:Y:S01]  /*c220*/  FMUL R110, R110, R153.reuse ;  /* 0x000000996e6e7220 */ /* 0x080fe20000400000 */
[C---:B------:R-:W-:Y:S01]  /*c230*/  ISETP.LT.OR P3, PT, R0.reuse, 0x22, !P2 ;  /* 0x000000220000780c */ /* 0x040fe20005761670 */
[----:B------:R-:W-:Y:S01]  /*c240*/  FMUL R111, R111, R153 ;  /* 0x000000996f6f7220 */ /* 0x000fe20000400000 */
[----:B------:R-:W-:Y:S01]  /*c250*/  F2FP.SATFINITE.E5M2.F32.PACK_AB_MERGE_C R107, RZ, R107, RZ ;  /* 0x0000006bff6b723e */ /* 0x000fe200048060ff */
[----:B------:R0:W-:Y:S01]  /*c260*/  @!P4 STG.E.U8 desc[UR36][R8.64+0x18], R13 ;  /* 0x0000180d0800c986 */ /* 0x0001e2000c101124 */
[----:B------:R-:W-:Y:S01]  /*c270*/  ISETP.LT.OR P4, PT, R0, 0x21, !P1 ;  /* 0x000000210000780c */ /* 0x000fe20004f81670 */
[-C--:B------:R-:W-:Y:S01]  /*c280*/  FMUL R112, R112, R153.reuse ;  /* 0x0000009970707220 */ /* 0x080fe20000400000 */
[----:B-1----:R-:W-:Y:S01]  /*c290*/  F2FP.SATFINITE.E5M2.F32.PACK_AB_MERGE_C R19, RZ, R108, RZ ;  /* 0x0000006cff13723e */ /* 0x002fe200048060ff */
[----:B------:R-:W-:Y:S01]  /*c2a0*/  @!P5 STG.E.U8 desc[UR36][R8.64+0x19], R103 ;  /* 0x000019670800d986 */ /* 0x000fe2000c101124 */
[C---:B------:R-:W-:Y:S01]  /*c2b0*/  ISETP.LT.OR P5, PT, R0.reuse, 0x22, !P1 ;  /* 0x000000220000780c */ /* 0x040fe20004fa1670 */
[----:B------:R-:W-:Y:S01]  /*c2c0*/  FMUL R113, R113, R153 ;  /* 0x0000009971717220 */ /* 0x000fe20000400000 */
[----:B------:R-:W-:Y:S01]  /*c2d0*/  F2FP.SATFINITE.E5M2.F32.PACK_AB_MERGE_C R109, RZ, R109, RZ ;  /* 0x0000006dff6d723e */ /* 0x000fe200048060ff */
[----:B------:R1:W-:Y:S01]  /*c2e0*/  @!P0 STG.E.U8 desc[UR36][R10.64+0x20], R15 ;  /* 0x0000200f0a008986 */ /* 0x0003e2000c101124 */
[----:B------:R-:W-:Y:S01]  /*c2f0*/  ISETP.LT.OR P0, PT, R0, 0x29, !P2 ;  /* 0x000000290000780c */ /* 0x000fe20005701670 */
[----:B------:R-:W-:Y:S01]  /*c300*/  FMUL R114, R114, R153 ;  /* 0x0000009972727220 */ /* 0x000fe20000400000 */
[----:B------:R-:W-:Y:S01]  /*c310*/  F2FP.SATFINITE.E5M2.F32.PACK_AB_MERGE_C R111, RZ, R111, RZ ;  /* 0x0000006fff6f723e */ /* 0x000fe200048060ff */
[----:B------:R-:W-:Y:S01]  /*c320*/  @!P3 STG.E.U8 desc[UR36][R10.64+0x21], R105 ;  /* 0x000021690a00b986 */ /* 0x000fe2000c101124 */
[----:B0-----:R-:W-:Y:S01]  /*c330*/  F2FP.SATFINITE.E5M2.F32.PACK_AB_MERGE_C R13, RZ, R106, RZ ;  /* 0x0000006aff0d723e */ /* 0x001fe200048060ff */
[-C--:B------:R-:W-:Y:S01]  /*c340*/  FMUL R115, R115, R153.reuse ;  /* 0x0000009973737220 */ /* 0x080fe20000400000 */
[----:B------:R-:W-:Y:S01]  /*c350*/  ISETP.LT.OR P3, PT, R0, 0x2a, !P2 ;  /* 0x0000002a0000780c */ /* 0x000fe20005761670 */
[----:B------:R-:W-:Y:S01]  /*c360*/  FMUL R116, R116, R153 ;  /* 0x0000009974747220 */ /* 0x000fe20000400000 */
[----:B------:R-:W-:Y:S01]  /*c370*/  F2FP.SATFINITE.E5M2.F32.PACK_AB_MERGE_C R113, RZ, R113, RZ ;  /* 0x00000071ff71723e */ /* 0x000fe200048060ff */
[----:B------:R0:W-:Y:S01]  /*c380*/  @!P4 STG.E.U8 desc[UR36][R8.64+0x20], R13 ;  /* 0x0000200d0800c986 */ /* 0x0001e2000c101124 */
[C---:B------:R-:W-:Y:S01]  /*c390*/  ISETP.LT.OR P4, PT, R0.reuse, 0x29, !P1 ;  /* 0x000000290000780c */ /* 0x040fe20004f81670 */
[-C--:B------:R-:W-:Y:S01]  /*c3a0*/  FMUL R117, R117, R153.reuse ;  /* 0x0000009975757220 */ /* 0x080fe20000400000 */
[----:B-1----:R-:W-:Y:S01]  /*c3b0*/  F2FP.SATFINITE.E5M2.F32.PACK_AB_MERGE_C R15, RZ, R112, RZ ;  /* 0x00000070ff0f723e */ /* 0x002fe200048060ff */
[----:B------:R-:W-:Y:S01]  /*c3c0*/  @!P5 STG.E.U8 desc[UR36][R8.64+0x21], R107 ;  /* 0x0000216b0800d986 */ /* 0x000fe2000c101124 */
[----:B------:R-:W-:Y:S01]  /*c3d0*/  ISETP.LT.OR P5, PT, R0, 0x2a, !P1 ;  /* 0x0000002a0000780c */ /* 0x000fe20004fa1670 */
[----:B------:R-:W-:Y:S01]  /*c3e0*/  FMUL R118, R118, R153 ;  /* 0x0000009976767220 */ /* 0x000fe20000400000 */
[----:B------:R-:W-:Y:S01]  /*c3f0*/  F2FP.SATFINITE.E5M2.F32.PACK_AB_MERGE_C R115, RZ, R115, RZ ;  /* 0x00000073ff73723e */ /* 0x000fe200048060ff */
[----:B------:R1:W-:Y:S01]  /*c400*/  @!P0 STG.E.U8 desc[UR36][R10.64+0x28], R19 ;  /* 0x000028130a008986 */ /* 0x0003e2000c101124 */
[----:B------:R-:W-:Y:S01]  /*c410*/  ISETP.LT.OR P0, PT, R0, 0x31, !P2 ;  /* 0x000000310000780c */ /* 0x000fe20005701670 */
[-C--:B------:R-:W-:Y:S01]  /*c420*/  FMUL R119, R119, R153.reuse ;  /* 0x0000009977777220 */ /* 0x080fe20000400000 */
[-C--:B------:R-:W-:Y:S01]  /*c430*/  FMUL R120, R120, R153.reuse ;  /* 0x0000009978787220 */ /* 0x080fe20000400000 */
[----:B0-----:R-:W-:Y:S01]  /*c440*/  F2FP.SATFINITE.E5M2.F32.PACK_AB_MERGE_C R13, RZ, R110, RZ ;  /* 0x0000006eff0d723e */ /* 0x001fe200048060ff */
[----:B------:R-:W-:Y:S01]  /*c450*/  @!P3 STG.E.U8 desc[UR36][R10.64+0x29], R109 ;  /* 0x0000296d0a00b986 */ /* 0x000fe2000c101124 */
        /* <DEDUP_REMOVED lines=37> */
[-C--:B------:R-:W-:Y:S01]  /*c6b0*/  FMUL R131, R131, R153.reuse ;  /* 0x0000009983837220 */ /* 0x080fe20000400000 */
[-C--:B------:R-:W-:Y:S01]  /*c6c0*/  FMUL R132, R132, R153.reuse ;  /* 0x0000009984847220 */ /* 0x080fe20000400000 */
        /* <DEDUP_REMOVED lines=114> */
[-C--:B------:R-:W-:Y:S01]  /*cdf0*/  FMUL R37, R37, R153.reuse ;  /* 0x0000009925257220 */ /* 0x080fe20000400000 */
[C---:B------:R-:W-:Y:S01]  /*ce00*/  ISETP.LT.OR P2, PT, R0.reuse, 0x7a, !P2 ;  /* 0x0000007a0000780c */ /* 0x040fe20005741670 */
[----:B------:R1:W-:Y:S01]  /*ce10*/  @!P0 STG.E.U8 desc[UR36][R10.64+0x70], R15 ;  /* 0x0000700f0a008986 */ /* 0x0003e2000c101124 */
[----:B------:R-:W-:Y:S01]  /*ce20*/  ISETP.LT.OR P0, PT, R0, 0x72, !P1 ;  /* 0x000000720000780c */ /* 0x000fe20004f01670 */
[----:B------:R-:W-:Y:S01]  /*ce30*/  FMUL R38, R38, R153 ;  /* 0x0000009926267220 */ /* 0x000fe20000400000 */
[----:B------:R-:W-:Y:S01]  /*ce40*/  F2FP.SATFINITE.E5M2.F32.PACK_AB_MERGE_C R35, RZ, R35, RZ ;  /* 0x00000023ff23723e */ /* 0x000fe200048060ff */
[----:B------:R-:W-:Y:S01]  /*ce50*/  @!P4 STG.E.U8 desc[UR36][R10.64+0x71], R145 ;  /* 0x000071910a00c986 */ /* 0x000fe2000c101124 */
[----:B0-----:R-:W-:Y:S01]  /*ce60*/  F2FP.SATFINITE.E5M2.F32.PACK_AB_MERGE_C R13, RZ, R146, RZ ;  /* 0x00000092ff0d723e */ /* 0x001fe200048060ff */
[----:B------:R-:W-:Y:S01]  /*ce70*/  FMUL R39, R39, R153 ;  /* 0x0000009927277220 */ /* 0x000fe20000400000 */
[----:B------:R-:W-:Y:S01]  /*ce80*/  F2FP.SATFINITE.E5M2.F32.PACK_AB_MERGE_C R37, RZ, R37, RZ ;  /* 0x00000025ff25723e */ /* 0x000fe200048060ff */
[-C--:B------:R-:W-:Y:S01]  /*ce90*/  FMUL R40, R40, R153.reuse ;  /* 0x0000009928287220 */ /* 0x080fe20000400000 */
[----:B------:R-:W-:Y:S01]  /*cea0*/  FMUL R41, R41, R153 ;  /* 0x0000009929297220 */ /* 0x000fe20000400000 */
[----:B------:R0:W-:Y:S01]  /*ceb0*/  @!P5 STG.E.U8 desc[UR36][R8.64+0x70], R13 ;  /* 0x0000700d0800d986 */ /* 0x0001e2000c101124 */
[----:B------:R-:W-:Y:S01]  /*cec0*/  F2FP.SATFINITE.E5M2.F32.PACK_AB_MERGE_C R39, RZ, R39, RZ ;  /* 0x00000027ff27723e */ /* 0x000fe200048060ff */
[-C--:B------:R-:W-:Y:S01]  /*ced0*/  FMUL R42, R42, R153.reuse ;  /* 0x000000992a2a7220 */ /* 0x080fe20000400000 */
[----:B-1----:R-:W-:Y:S01]  /*cee0*/  F2FP.SATFINITE.E5M2.F32.PACK_AB_MERGE_C R15, RZ, R24, RZ ;  /* 0x00000018ff0f723e */ /* 0x002fe200048060ff */
[----:B------:R-:W-:Y:S01]  /*cef0*/  @!P0 STG.E.U8 desc[UR36][R8.64+0x71], R147 ;  /* 0x0000719308008986 */ /* 0x000fe2000c101124 */
[----:B------:R-:W-:Y:S01]  /*cf00*/  ISETP.GE.AND P0, PT, R3, 0x81, PT ;  /* 0x000000810300780c */ /* 0x000fe20003f06270 */
[----:B------:R-:W-:Y:S01]  /*cf10*/  FMUL R43, R43, R153 ;  /* 0x000000992b2b7220 */ /* 0x000fe20000400000 */
[----:B------:R-:W-:Y:S01]  /*cf20*/  F2FP.SATFINITE.E5M2.F32.PACK_AB_MERGE_C R41, RZ, R41, RZ ;  /* 0x00000029ff29723e */ /* 0x000fe200048060ff */
[----:B------:R-:W-:Y:S01]  /*cf30*/  @!P3 STG.E.U8 desc[UR36][R10.64+0x78], R19 ;  /* 0x000078130a00b986 */ /* 0x000fe2000c101124 */
[----:B------:R-:W-:Y:S01]  /*cf40*/  ISETP.LT.OR P3, PT, R0, 0x79, !P1 ;  /* 0x000000790000780c */ /* 0x000fe20004f61670 */
[-C--:B------:R-:W-:Y:S01]  /*cf50*/  FMUL R44, R44, R153.reuse ;  /* 0x000000992c2c7220 */ /* 0x080fe20000400000 */
[C---:B------:R-:W-:Y:S01]  /*cf60*/  ISETP.LT.OR P1, PT, R0.reuse, 0x7a, !P1 ;  /* 0x0000007a0000780c */ /* 0x040fe20004f21670 */
[----:B------:R-:W-:Y:S01]  /*cf70*/  @!P2 STG.E.U8 desc[UR36][R10.64+0x79], R149 ;  /* 0x000079950a00a986 */ /* 0x000fe2000c101124 */
[C---:B------:R-:W-:Y:S01]  /*cf80*/  ISETP.LT.OR P4, PT, R0.reuse, 0x1, !P0 ;  /* 0x000000010000780c */ /* 0x040fe20004781670 */
[-C--:B------:R-:W-:Y:S01]  /*cf90*/  FMUL R45, R45, R153.reuse ;  /* 0x000000992d2d7220 */ /* 0x080fe20000400000 */
[----:B------:R-:W-:Y:S01]  /*cfa0*/  ISETP.LT.OR P5, PT, R0, 0x2, !P0 ;  /* 0x000000020000780c */ /* 0x000fe200047a1670 */
[-C--:B------:R-:W-:Y:S01]  /*cfb0*/  FMUL R46, R46, R153.reuse ;  /* 0x000000992e2e7220 */ /* 0x080fe20000400000 */
[----:B0-----:R-:W-:Y:S01]  /*cfc0*/  F2FP.SATFINITE.E5M2.F32.PACK_AB_MERGE_C R13, RZ, R150, RZ ;  /* 0x00000096ff0d723e */ /* 0x001fe200048060ff */
[-C--:B------:R-:W-:Y:S01]  /*cfd0*/  FMUL R47, R47, R153.reuse ;  /* 0x000000992f2f7220 */ /* 0x080fe20000400000 */
[----:B------:R-:W-:Y:S01]  /*cfe0*/  ISETP.GE.AND P2, PT, R3, 0x89, PT ;  /* 0x000000890300780c */ /* 0x000fe20003f46270 */
[-C--:B------:R-:W-:Y:S01]  /*cff0*/  FMUL R48, R48, R153.reuse ;  /* 0x0000009930307220 */ /* 0x080fe20000400000 */
[----:B------:R-:W-:Y:S01]  /*d000*/  F2FP.SATFINITE.E5M2.F32.PACK_AB_MERGE_C R3, RZ, R26, RZ ;  /* 0x0000001aff03723e */ /* 0x000fe200048060ff */
        /* <DEDUP_REMOVED lines=12> */
[----:B------:R-:W-:Y:S01]  /*d0d0*/  @!P5 STG.E.U8 desc[UR36][R6.64+0x1], R25 ;  /* 0x000001190600d986 */ /* 0x000fe2000c101124 */
[----:B------:R-:W-:Y:S01]  /*d0e0*/  ISETP.LT.OR P5, PT, R0, 0xa, !P0 ;  /* 0x0000000a0000780c */ /* 0x000fe200047a1670 */
[----:B------:R-:W-:Y:S01]  /*d0f0*/  FMUL R52, R52, R153 ;  /* 0x0000009934347220 */ /* 0x000fe20000400000 */
[----:B------:R-:W-:Y:S01]  /*d100*/  F2FP.SATFINITE.E5M2.F32.PACK_AB_MERGE_C R49, RZ, R49, RZ ;  /* 0x00000031ff31723e */ /* 0x000fe200048060ff */
[----:B------:R-:W-:Y:S01]  /*d110*/  @!P3 STG.E.U8 desc[UR36][R4.64+0x1], R27 ;  /* 0x0000011b0400b986 */ /* 0x000fe2000c101124 */
[----:B0-----:R-:W-:Y:S01]  /*d120*/  F2FP.SATFINITE.E5M2.F32.PACK_AB_MERGE_C R9, RZ, R28, RZ ;  /* 0x0000001cff09723e */ /* 0x001fe200048060ff */
[-C--:B------:R-:W-:Y:S01]  /*d130*/  FMUL R53, R53, R153.reuse ;  /* 0x0000009935357220 */ /* 0x080fe20000400000 */
[C---:B------:R-:W-:Y:S01]  /*d140*/  ISETP.LT.OR P3, PT, R0.reuse, 0xa, !P2 ;  /* 0x0000000a0000780c */ /* 0x040fe20005761670 */
[----:B------:R0:W-:Y:S01]  /*d150*/  @!P1 STG.E.U8 desc[UR36][R4.64], R3 ;  /* 0x0000000304009986 */ /* 0x0001e2000c101124 */
        /* <DEDUP_REMOVED lines=10> */
[-C--:B------:R-:W-:Y:S01]  /*d200*/  FMUL R57, R57, R153.reuse ;  /* 0x0000009939397220 */ /* 0x080fe20000400000 */
[----:B0-----:R-:W-:Y:S01]  /*d210*/  F2FP.SATFINITE.E5M2.F32.PACK_AB_MERGE_C R3, RZ, R30, RZ ;  /* 0x0000001eff03723e */ /* 0x001fe200048060ff */
[----:B------:R-:W-:Y:S01]  /*d220*/  @!P3 STG.E.U8 desc[UR36][R4.64+0x9], R31 ;  /* 0x0000091f0400b986 */ /* 0x000fe2000c101124 */
[----:B------:R-:W-:Y:S01]  /*d230*/  ISETP.LT.OR P3, PT, R0, 0x12, !P2 ;  /* 0x000000120000780c */ /* 0x000fe20005761670 */
[-C--:B------:R-:W-:Y:S01]  /*d240*/  FMUL R58, R58, R153.reuse ;  /* 0x000000993a3a7220 */ /* 0x080fe20000400000 */
[----:B-1----:R-:W-:Y:S01]  /*d250*/  F2FP.SATFINITE.E5M2.F32.PACK_AB_MERGE_C R9, RZ, R32, RZ ;  /* 0x00000020ff09723e */ /* 0x002fe200048060ff */
[----:B------:R0:W-:Y:S01]  /*d260*/  @!P1 STG.E.U8 desc[UR36][R4.64+0x8], R3 ;  /* 0x0000080304009986 */ /* 0x0001e2000c101124 */
        /* <DEDUP_REMOVED lines=15> */
[-C--:B------:R-:W-:Y:S01]  /*d360*/  FMUL R63, R63, R153.reuse ;  /* 0x000000993f3f7220 */ /* 0x080fe20000400000 */
[----:B-1----:R-:W-:Y:S01]  /*d370*/  F2FP.SATFINITE.E5M2.F32.PACK_AB_MERGE_C R9, RZ, R36, RZ ;  /* 0x00000024ff09723e */ /* 0x002fe200048060ff */
        /* <DEDUP_REMOVED lines=75> */
[----:B------:R-:W-:Y:S01]  /*d830*/  ISETP.LT.OR P4, PT, R0, 0x41, !P0 ;  /* 0x000000410000780c */ /* 0x000fe20004781670 */
[-C--:B------:R-:W-:Y:S01]  /*d840*/  FMUL R85, R85, R153.reuse ;  /* 0x0000009955557220 */ /* 0x080fe20000400000 */
[-C--:B------:R-:W-:Y:S01]  /*d850*/  FMUL R86, R86, R153.reuse ;  /* 0x0000009956567220 */ /* 0x080fe20000400000 */
[----:B------:R-:W-:Y:S01]  /*d860*/  @!P5 STG.E.U8 desc[UR36][R6.64+0x39], R53 ;  /* 0x000039350600d986 */ /* 0x000fe2000c101124 */
[----:B------:R-:W-:Y:S01]  /*d870*/  ISETP.LT.OR P5, PT, R0, 0x42, !P0 ;  /* 0x000000420000780c */ /* 0x000fe200047a1670 */
[----:B------:R-:W-:Y:S01]  /*d880*/  FMUL R87, R87, R153 ;  /* 0x0000009957577220 */ /* 0x000fe20000400000 */
[----:B------:R-:W-:Y:S01]  /*d890*/  F2FP.SATFINITE.E5M2.F32.PACK_AB_MERGE_C R83, RZ, R83, RZ ;  /* 0x00000053ff53723e */ /* 0x000fe200048060ff */
[----:B------:R-:W-:Y:S01]  /*d8a0*/  @!P3 STG.E.U8 desc[UR36][R4.64+0x39], R55 ;  /* 0x000039370400b986 */ /* 0x000fe2000c101124 */
[----:B0-----:R-:W-:-:S02]  /*d8b0*/  F2FP.SATFINITE.E5M2.F32.PACK_AB_MERGE_C R3, RZ, R54, RZ ;  /* 0x00000036ff03723e */ /* 0x001fc400048060ff */
[C---:B------:R-:W-:Y:S02]  /*d8c0*/  ISETP.LT.OR P3, PT, R0.reuse, 0x42, !P2 ;  /* 0x000000420000780c */ /* 0x040fe40005761670 */
[----:B-1----:R-:W-:Y:S01]  /*d8d0*/  F2FP.SATFINITE.E5M2.F32.PACK_AB_MERGE_C R9, RZ, R56, RZ ;  /* 0x00000038ff09723e */ /* 0x002fe200048060ff */
[----:B------:R0:W-:Y:S01]  /*d8e0*/  @!P1 STG.E.U8 desc[UR36][R4.64+0x38], R3 ;  /* 0x0000380304009986 */ /* 0x0001e2000c101124 */
[C---:B------:R-:W-:Y:S02]  /*d8f0*/  ISETP.LT.OR P1, PT, R0.reuse, 0x41, !P2 ;  /* 0x000000410000780c */ /* 0x040fe40005721670 */
[----:B------:R-:W-:Y:S01]  /*d900*/  F2FP.SATFINITE.E5M2.F32.PACK_AB_MERGE_C R85, RZ, R85, RZ ;  /* 0x00000055ff55723e */ /* 0x000fe200048060ff */
[----:B------:R1:W-:Y:S01]  /*d910*/  @!P4 STG.E.U8 desc[UR36][R6.64+0x40], R9 ;  /* 0x000040090600c986 */ /* 0x0003e2000c101124 */
[C---:B------:R-:W-:Y:S02]  /*d920*/  ISETP.LT.OR P4, PT, R0.reuse, 0x49, !P0 ;  /* 0x000000490000780c */ /* 0x040fe40004781670 */
[----:B------:R-:W-:Y:S01]  /*d930*/  F2FP.SATFINITE.E5M2.F32.PACK_AB_MERGE_C R11, RZ, R86, RZ ;  /* 0x00000056ff0b723e */ /* 0x000fe200048060ff */
[----:B------:R-:W-:Y:S01]  /*d940*/  @!P5 STG.E.U8 desc[UR36][R6.64+0x41], R57 ;  /* 0x000041390600d986 */ /* 0x000fe2000c101124 */
[----:B------:R-:W-:-:S02]  /*d950*/  ISETP.LT.OR P5, PT, R0, 0x4a, !P0 ;  /* 0x0000004a0000780c */ /* 0x000fc400047a1670 */
[----:B------:R-:W-:Y:S01]  /*d960*/  F2FP.SATFINITE.E5M2.F32.PACK_AB_MERGE_C R87, RZ, R87, RZ ;  /* 0x00000057ff57723e */ /* 0x000fe200048060ff */
[----:B------:R-:W-:Y:S01]  /*d970*/  @!P3 STG.E.U8 desc[UR36][R4.64+0x41], R59 ;  /* 0x0000413b0400b986 */ /* 0x000fe2000c101124 */
[----:B0-----:R-:W-:Y:S02]  /*d980*/  F2FP.SATFINITE.E5M2.F32.PACK_AB_MERGE_C R3, RZ, R58, RZ ;  /* 0x0000003aff03723e */ /* 0x001fe400048060ff */
[C---:B------:R-:W-:Y:S02]  /*d990*/  ISETP.LT.OR P3, PT, R0.reuse, 0x4a, !P2 ;  /* 0x0000004a0000780c */ /* 0x040fe40005761670 */
[----:B-1----:R-:W-:Y:S01]  /*d9a0*/  F2FP.SATFINITE.E5M2.F32.PACK_AB_MERGE_C R9, RZ, R60, RZ ;  /* 0x0000003cff09723e */ /* 0x002fe200048060ff */
[----:B------:R0:W-:Y:S01]  /*d9b0*/  @!P1 STG.E.U8 desc[UR36][R4.64+0x40], R3 ;  /* 0x0000400304009986 */ /* 0x0001e2000c101124 */
[----:B------:R-:W-:-:S03]  /*d9c0*/  ISETP.LT.OR P1, PT, R0, 0x49, !P2 ;  /* 0x000000490000780c */ /* 0x000fc60005721670 */
[----:B------:R1:W-:Y:S01]  /*d9d0*/  @!P4 STG.E.U8 desc[UR36][R6.64+0x48], R9 ;  /* 0x000048090600c986 */ /* 0x0003e2000c101124 */
[----:B------:R-:W-:-:S03]  /*d9e0*/  ISETP.LT.OR P4, PT, R0, 0x51, !P0 ;  /* 0x000000510000780c */ /* 0x000fc60004781670 */
[----:B------:R-:W-:Y:S01]  /*d9f0*/  @!P5 STG.E.U8 desc[UR36][R6.64+0x49], R61 ;  /* 0x0000493d0600d986 */ /* 0x000fe2000c101124 */
[C---:B------:R-:W-:Y:S02]  /*da00*/  ISETP.LT.OR P5, PT, R0.reuse, 0x52, !P0 ;  /* 0x000000520000780c */ /* 0x040fe400047a1670 */
[----:B0-----:R-:W-:Y:S01]  /*da10*/  F2FP.SATFINITE.E5M2.F32.PACK_AB_MERGE_C R3, RZ, R62, RZ ;  /* 0x0000003eff03723e */ /* 0x001fe200048060ff */
[----:B------:R-:W-:Y:S01]  /*da20*/  @!P3 STG.E.U8 desc[UR36][R4.64+0x49], R63 ;  /* 0x0000493f0400b986 */ /* 0x000fe2000c101124 */
        /* <DEDUP_REMOVED lines=37> */
[----:B------:R-:W-:Y:S02]  /*dc80*/  ISETP.LT.OR P5, PT, R0, 0x71, !P0 ;  /* 0x000000710000780c */ /* 0x000fe400047a1670 */
[----:B0-----:R-:W-:Y:S02]  /*dc90*/  F2FP.SATFINITE.E5M2.F32.PACK_AB_MERGE_C R3, RZ, R78, RZ ;  /* 0x0000004eff03723e */ /* 0x001fe400048060ff */
[----:B-1----:R-:W-:-:S03]  /*dca0*/  F2FP.SATFINITE.E5M2.F32.PACK_AB_MERGE_C R9, RZ, R80, RZ ;  /* 0x00000050ff09723e */ /* 0x002fc600048060ff */
[----:B------:R0:W-:Y:S01]  /*dcb0*/  @!P1 STG.E.U8 desc[UR36][R4.64+0x68], R3 ;  /* 0x0000680304009986 */ /* 0x0001e2000c101124 */
[----:B------:R-:W-:-:S03]  /*dcc0*/  ISETP.LT.OR P1, PT, R0, 0x71, !P2 ;  /* 0x000000710000780c */ /* 0x000fc60005721670 */
[----:B------:R-:W-:Y:S01]  /*dcd0*/  @!P4 STG.E.U8 desc[UR36][R4.64+0x69], R79 ;  /* 0x0000694f0400c986 */ /* 0x000fe2000c101124 */
[----:B------:R-:W-:-:S03]  /*dce0*/  ISETP.LT.OR P4, PT, R0, 0x79, !P2 ;  /* 0x000000790000780c */ /* 0x000fc60005781670 */
[----:B------:R1:W-:Y:S01]  /*dcf0*/  @!P5 STG.E.U8 desc[UR36][R6.64+0x70], R9 ;  /* 0x000070090600d986 */ /* 0x0003e2000c101124 */
[C---:B------:R-:W-:Y:S02]  /*dd00*/  ISETP.LT.OR P5, PT, R0.reuse, 0x72, !P2 ;  /* 0x000000720000780c */ /* 0x040fe400057a1670 */
[C---:B------:R-:W-:Y:S01]  /*dd10*/  ISETP.LT.OR P2, PT, R0.reuse, 0x7a, !P2 ;  /* 0x0000007a0000780c */ /* 0x040fe20005741670 */
[----:B------:R2:W-:Y:S01]  /*dd20*/  @!P3 STG.E.U8 desc[UR36][R6.64+0x71], R81 ;  /* 0x000071510600b986 */ /* 0x0005e2000c101124 */
[C---:B------:R-:W-:Y:S02]  /*dd30*/  ISETP.LT.OR P3, PT, R0.reuse, 0x79, !P0 ;  /* 0x000000790000780c */ /* 0x040fe40004761670 */
[----:B------:R-:W-:Y:S02]  /*dd40*/  ISETP.LT.OR P0, PT, R0, 0x7a, !P0 ;  /* 0x0000007a0000780c */ /* 0x000fe40004701670 */
[----:B0-----:R-:W-:Y:S02]  /*dd50*/  F2FP.SATFINITE.E5M2.F32.PACK_AB_MERGE_C R3, RZ, R82, RZ ;  /* 0x00000052ff03723e */ /* 0x001fe400048060ff */
[----:B-1----:R-:W-:-:S03]  /*dd60*/  F2FP.SATFINITE.E5M2.F32.PACK_AB_MERGE_C R9, RZ, R84, RZ ;  /* 0x00000054ff09723e */ /* 0x002fc600048060ff */
[----:B------:R2:W-:Y:S04]  /*dd70*/  @!P1 STG.E.U8 desc[UR36][R4.64+0x70], R3 ;  /* 0x0000700304009986 */ /* 0x0005e8000c101124 */
[----:B------:R2:W-:Y:S04]  /*dd80*/  @!P5 STG.E.U8 desc[UR36][R4.64+0x71], R83 ;  /* 0x000071530400d986 */ /* 0x0005e8000c101124 */
[----:B------:R2:W-:Y:S04]  /*dd90*/  @!P3 STG.E.U8 desc[UR36][R6.64+0x78], R9 ;  /* 0x000078090600b986 */ /* 0x0005e8000c101124 */
[----:B------:R2:W-:Y:S04]  /*dda0*/  @!P0 STG.E.U8 desc[UR36][R6.64+0x79], R85 ;  /* 0x0000795506008986 */ /* 0x0005e8000c101124 */
[----:B------:R2:W-:Y:S04]  /*ddb0*/  @!P4 STG.E.U8 desc[UR36][R4.64+0x78], R11 ;  /* 0x0000780b0400c986 */ /* 0x0005e8000c101124 */
[----:B------:R2:W-:Y:S02]  /*ddc0*/  @!P2 STG.E.U8 desc[UR36][R4.64+0x79], R87 ;  /* 0x000079570400a986 */ /* 0x0005e4000c101124 */
.L_x_297:
[----:B------:R-:W-:Y:S05]  /*ddd0*/  BSYNC B0 ;  /* 0x0000000000007941 */ /* 0x000fea0003800000 */
.L_x_39:
[----:B------:R-:W-:Y:S01]  /*dde0*/  ULDC UR4, c[0x0][0xc] ;  /* 0x0000030000047ab9 */ /* 0x000fe20000000800 */
[----:B------:R-:W-:Y:S01]  /*ddf0*/  ULDC UR5, c[0x0][0x10] ;  /* 0x0000040000057ab9 */ /* 0x000fe20000000800 */
[----:B0-2---:R-:W0:Y:S01]  /*de00*/  LDC R3, c[0x0][0x14] ;  /* 0x00000500ff037b82 */ /* 0x005e220000000800 */
[----:B------:R-:W-:Y:S01]  /*de10*/  UIMAD.WIDE.U32 UR4, UR4, UR5, URZ ;  /* 0x00000005040472a5 */ /* 0x000fe2000f8e003f */
[----:B-----5:R-:W-:Y:S01]  /*de20*/  PRMT R0, RZ, 0x7610, R0 ;  /* 0x00007610ff007816 */ /* 0x020fe20000000000 */
[----:B------:R-:W-:Y:S02]  /*de30*/  IMAD.MOV.U32 R23, RZ, RZ, -0x1 ;  /* 0xffffffffff177424 */ /* 0x000fe400078e00ff */
[----:B------:R-:W-:Y:S02]  /*de40*/  IMAD.MOV.U32 R22, RZ, RZ, -0x1 ;  /* 0xffffffffff167424 */ /* 0x000fe400078e00ff */
[----:B0-----:R-:W-:-:S04]  /*de50*/  IMAD.WIDE.U32 R16, R3, UR4, R16 ;  /* 0x0000000403107c25 */ /* 0x001fc8000f8e0010 */
[----:B------:R-:W-:Y:S01]  /*de60*/  IMAD R3, R3, UR5, RZ ;  /* 0x0000000503037c24 */ /* 0x000fe2000f8e02ff */
[----:B------:R-:W-:Y:S02]  /*de70*/  ULDC.64 UR4, c[0x0][0x650] ;  /* 0x0001940000047ab9 */ /* 0x000fe40000000a00 */
[----:B------:R-:W-:Y:S01]  /*de80*/  ISETP.GE.U32.AND P0, PT, R16, UR4, PT ;  /* 0x0000000410007c0c */ /* 0x000fe2000bf06070 */
[----:B------:R-:W-:-:S05]  /*de90*/  IMAD.IADD R17, R17, 0x1, R3 ;  /* 0x0000000111117824 */ /* 0x000fca00078e0203 */
[----:B------:R-:W-:-:S13]  /*dea0*/  ISETP.GE.U32.AND.EX P0, PT, R17, UR5, PT, P0 ;  /* 0x0000000511007c0c */ /* 0x000fda000bf06100 */
[----:B------:R-:W-:Y:S05]  /*deb0*/  @P0 BRA `(.L_x_298) ;  /* 0x0000000400640947 */ /* 0x000fea0003800000 */
[----:B------:R-:W0:Y:S01]  /*dec0*/  S2R R12, SR_CTAID.X ;  /* 0x00000000000c7919 */ /* 0x000e220000002500 */
[----:B-1-3--:R-:W1:Y:S01]  /*ded0*/  LDC.64 R10, c[0x0][0x628] ;  /* 0x00018a00ff0a7b82 */ /* 0x00ae620000000a00 */
[----:B------:R-:W-:Y:S01]  /*dee0*/  ULDC UR4, c[0x0][0x150] ;  /* 0x0000540000047ab9 */ /* 0x000fe20000000800 */
[----:B------:R-:W-:Y:S01]  /*def0*/  IMAD.MOV.U32 R8, RZ, RZ, R16 ;  /* 0x000000ffff087224 */ /* 0x000fe200078e0010 */
[----:B------:R-:W2:Y:S01]  /*df00*/  S2R R20, SR_CTAID.Y ;  /* 0x0000000000147919 */ /* 0x000ea20000002600 */
[----:B------:R-:W-:-:S04]  /*df10*/  IMAD.MOV.U32 R9, RZ, RZ, R17 ;  /* 0x000000ffff097224 */ /* 0x000fc800078e0011 */
[----:B------:R-:W3:Y:S08]  /*df20*/  LDC R21, c[0x0][0x144] ;  /* 0x00005100ff157b82 */ /* 0x000ef00000000800 */
[----:B------:R-:W2:Y:S08]  /*df30*/  LDC R0, c[0x0][0x630] ;  /* 0x00018c00ff007b82 */ /* 0x000eb00000000800 */
[----:B----4-:R-:W4:Y:S01]  /*df40*/  LDC.64 R14, c[0x0][0x620] ;  /* 0x00018800ff0e7b82 */ /* 0x010f220000000a00 */
[----:B-1----:R-:W-:-:S04]  /*df50*/  ISETP.NE.U32.AND P0, PT, R10, RZ, PT ;  /* 0x000000ff0a00720c */ /* 0x002fc80003f05070 */
[----:B------:R-:W-:Y:S02]  /*df60*/  ISETP.NE.AND.EX P0, PT, R11, RZ, PT, P0 ;  /* 0x000000ff0b00720c */ /* 0x000fe40003f05300 */
[----:B0-----:R-:W-:-:S05]  /*df70*/  I2FP.F32.U32 R3, R12 ;  /* 0x0000000c00037245 */ /* 0x001fca0000201000 */
[----:B------:R-:W-:-:S04]  /*df80*/  FMUL R3, R3, UR4 ;  /* 0x0000000403037c20 */ /* 0x000fc80008400000 */
[----:B------:R0:W1:Y:S02]  /*df90*/  F2I.U32.TRUNC.NTZ R19, R3 ;  /* 0x0000000300137305 */ /* 0x000064000020f000 */
[----:B--23--:R-:W-:Y:S05]  /*dfa0*/  @!P0 BRA `(.L_x_299) ;  /* 0x0000000000288947 */ /* 0x00cfea0003800000 */
[----:B0-----:R-:W0:Y:S02]  /*dfb0*/  LDC R3, c[0x0][0x634] ;  /* 0x00018d00ff037b82 */ /* 0x001e240000000800 */
        /* <DEDUP_REMOVED lines=9> */
.L_x_299:
[----:B------:R-:W2:Y:S01]  /*e050*/  LDC.64 R26, c[0x0][0x640] ;  /* 0x00019000ff1a7b82 */ /* 0x000ea20000000a00 */
[-C--:B------:R-:W-:Y:S01]  /*e060*/  SHF.R.U64 R22, R8, R0.reuse, R9 ;  /* 0x0000000008167219 */ /* 0x080fe20000001209 */
[----:B-1----:R-:W-:Y:S01]  /*e070*/  IMAD.MOV R19, RZ, RZ, -R19 ;  /* 0x000000ffff137224 */ /* 0x002fe200078e0a13 */
[----:B------:R-:W-:Y:S01]  /*e080*/  SHF.R.U32.HI R0, RZ, R0, R9 ;  /* 0x00000000ff007219 */ /* 0x000fe20000011609 */
[----:B------:R-:W-:Y:S01]  /*e090*/  ULDC UR4, c[0x0][0x154] ;  /* 0x0000550000047ab9 */ /* 0x000fe20000000800 */
[----:B0-----:R-:W-:Y:S01]  /*e0a0*/  IADD3 R3, P0, RZ, -R22, RZ ;  /* 0x80000016ff037210 */ /* 0x001fe20007f1e0ff */
[----:B------:R-:W-:Y:S02]  /*e0b0*/  IMAD R21, R21, R19, R12 ;  /* 0x0000001315157224 */ /* 0x000fe400078e020c */
[----:B------:R-:W0:Y:S01]  /*e0c0*/  LDC R6, c[0x0][0x618] ;  /* 0x00018600ff067b82 */ /* 0x000e220000000800 */
[----:B------:R-:W-:Y:S02]  /*e0d0*/  IMAD.MOV.U32 R7, RZ, RZ, 0x1 ;  /* 0x00000001ff077424 */ /* 0x000fe400078e00ff */
[----:B------:R-:W-:-:S04]  /*e0e0*/  IMAD.X R5, RZ, RZ, ~R0, P0 ;  /* 0x000000ffff057224 */ /* 0x000fc800000e0e00 */
[-C--:B----4-:R-:W-:Y:S01]  /*e0f0*/  IMAD R0, R5, R14.reuse, RZ ;  /* 0x0000000e05007224 */ /* 0x090fe200078e02ff */
[----:B------:R-:W1:Y:S01]  /*e100*/  LDC R8, c[0x0][0x608] ;  /* 0x00018200ff087b82 */ /* 0x000e620000000800 */
[----:B------:R-:W-:-:S04]  /*e110*/  IMAD.WIDE.U32 R4, R3, R14, R16 ;  /* 0x0000000e03047225 */ /* 0x000fc800078e0010 */
[----:B------:R-:W-:Y:S01]  /*e120*/  IMAD R3, R3, R15, R0 ;  /* 0x0000000f03037224 */ /* 0x000fe200078e0200 */
[----:B------:R-:W-:Y:S02]  /*e130*/  I2FP.F32.U32 R0, R20 ;  /* 0x0000001400007245 */ /* 0x000fe40000201000 */
[----:B------:R-:W3:Y:S01]  /*e140*/  LDC R24, c[0x0][0x658] ;  /* 0x00019600ff187b82 */ /* 0x000ee20000000800 */
[----:B------:R-:W-:Y:S01]  /*e150*/  IMAD.IADD R3, R5, 0x1, R3 ;  /* 0x0000000105037824 */ /* 0x000fe200078e0203 */
[----:B--2---:R-:W-:Y:S01]  /*e160*/  ISETP.NE.U32.AND P0, PT, R26, RZ, PT ;  /* 0x000000ff1a00720c */ /* 0x004fe20003f05070 */
[----:B------:R-:W-:Y:S01]  /*e170*/  FMUL R0, R0, UR4 ;  /* 0x0000000400007c20 */ /* 0x000fe20008400000 */
[----:B------:R-:W-:Y:S02]  /*e180*/  IMAD.MOV.U32 R5, RZ, RZ, -0x1 ;  /* 0xffffffffff057424 */ /* 0x000fe400078e00ff */
[----:B------:R-:W-:Y:S01]  /*e190*/  ISETP.NE.AND.EX P0, PT, R27, RZ, PT, P0 ;  /* 0x000000ff1b00720c */ /* 0x000fe20003f05300 */
[----:B------:R2:W4:Y:S01]  /*e1a0*/  F2I.U32.TRUNC.NTZ R13, R0 ;  /* 0x00000000000d7305 */ /* 0x000522000020f000 */
[----:B------:R-:W2:Y:S01]  /*e1b0*/  LDC R15, c[0x0][0x148] ;  /* 0x00005200ff0f7b82 */ /* 0x000ea20000000800 */
[----:B0-----:R-:W-:-:S02]  /*e1c0*/  SHF.R.U64 R12, R4, R6, R3 ;  /* 0x00000006040c7219 */ /* 0x001fc40000001203 */
[----:B------:R-:W-:-:S05]  /*e1d0*/  SHF.R.U32.HI R3, RZ, R6, R3 ;  /* 0x00000006ff037219 */ /* 0x000fca0000011603 */
[----:B------:R-:W0:Y:S01]  /*e1e0*/  LDC R19, c[0x0][0x600] ;  /* 0x00018000ff137b82 */ /* 0x000e220000000800 */
[-CC-:B-1----:R-:W-:Y:S02]  /*e1f0*/  SHF.R.U64 R10, R12, R8.reuse, R3.reuse ;  /* 0x000000080c0a7219 */ /* 0x182fe40000001203 */
[----:B------:R-:W-:-:S05]  /*e200*/  SHF.R.U32.HI R3, RZ, R8, R3 ;  /* 0x00000008ff037219 */ /* 0x000fca0000011603 */
[----:B------:R-:W1:Y:S01]  /*e210*/  LDC R25, c[0x0][0x648] ;  /* 0x00019200ff197b82 */ /* 0x000e620000000800 */
[-C--:B---3--:R-:W-:Y:S02]  /*e220*/  SHF.L.U32 R4, R5, R24.reuse, RZ ;  /* 0x0000001805047219 */ /* 0x088fe400000006ff */
[--C-:B------:R-:W-:Y:S02]  /*e230*/  SHF.R.U64 R14, R10, R24, R3.reuse ;  /* 0x000000180a0e7219 */ /* 0x100fe40000001203 */
[----:B------:R-:W-:Y:S02]  /*e240*/  LOP3.LUT R23, RZ, R4, RZ, 0x33, !PT ;  /* 0x00000004ff177212 */ /* 0x000fe400078e33ff */
[-C--:B------:R-:W-:Y:S01]  /*e250*/  SHF.R.U32.HI R5, RZ, R24.reuse, R3 ;  /* 0x00000018ff057219 */ /* 0x080fe20000011603 */
[----:B------:R-:W3:Y:S01]  /*e260*/  LDC R28, c[0x0][0x638] ;  /* 0x00018e00ff1c7b82 */ /* 0x000ee20000000800 */
[----:B------:R-:W-:Y:S01]  /*e270*/  SHF.L.U32 R152, R7, R24, RZ ;  /* 0x0000001807987219 */ /* 0x000fe200000006ff */
[----:B------:R-:W-:-:S06]  /*e280*/  IMAD.MOV.U32 R4, RZ, RZ, R14 ;  /* 0x000000ffff047224 */ /* 0x000fcc00078e000e */
[----:B------:R-:W0:Y:S01]  /*e290*/  LDC R29, c[0x0][0x610] ;  /* 0x00018400ff1d7b82 */ /* 0x000e220000000800 */
[----:B----4-:R-:W-:Y:S05]  /*e2a0*/  @!P0 BRA `(.L_x_300) ;  /* 0x0000000000288947 */ /* 0x010fea0003800000 */
[----:B------:R-:W4:Y:S02]  /*e2b0*/  LDC R3, c[0x0][0x64c] ;  /* 0x00019300ff037b82 */ /* 0x000f240000000800 */
[----:B----4-:R-:W-:-:S05]  /*e2c0*/  IADD3 R3, P0, R14, R3, RZ ;  /* 0x000000030e037210 */ /* 0x010fca0007f1e0ff */
        /* <DEDUP_REMOVED lines=8> */
.L_x_300:
[----:B------:R-:W-:Y:S01]  /*e350*/  ISETP.NE.AND P0, PT, R2, 0x1, PT ;  /* 0x000000010200780c */ /* 0x000fe20003f05270 */
[----:B0-----:R-:W-:Y:S01]  /*e360*/  VIADD R7, R19, 0xffffffff ;  /* 0xffffffff13077836 */ /* 0x001fe20000000000 */
[----:B-12---:R-:W-:Y:S01]  /*e370*/  SHF.R.U64 R0, R4, R25, R5 ;  /* 0x0000001904007219 */ /* 0x006fe20000001205 */
[----:B------:R-:W-:Y:S01]  /*e380*/  IMAD.MOV R13, RZ, RZ, -R13 ;  /* 0x000000ffff0d7224 */ /* 0x000fe200078e0a0d */
[----:B------:R-:W-:Y:S01]  /*e390*/  LOP3.LUT R5, R10, R23, RZ, 0xc0, !PT ;  /* 0x000000170a057212 */ /* 0x000fe200078ec0ff */
[----:B------:R-:W-:Y:S02]  /*e3a0*/  IMAD.MOV.U32 R4, RZ, RZ, 0x1 ;  /* 0x00000001ff047424 */ /* 0x000fe400078e00ff */
[----:B------:R-:W-:Y:S02]  /*e3b0*/  IMAD.MOV R3, RZ, RZ, -R0 ;  /* 0x000000ffff037224 */ /* 0x000fe400078e0a00 */
[----:B------:R-:W-:Y:S01]  /*e3c0*/  IMAD R152, R152, R0, R5 ;  /* 0x0000000098987224 */ /* 0x000fe200078e0205 */
[----:B------:R-:W-:Y:S01]  /*e3d0*/  LOP3.LUT R5, R12, R7, RZ, 0xc0, !PT ;  /* 0x000000070c057212 */ /* 0x000fe200078ec0ff */
[----:B---3--:R-:W-:-:S02]  /*e3e0*/  IMAD R0, R3, R28, R14 ;  /* 0x0000001c03007224 */ /* 0x008fc400078e020e */
[----:B------:R-:W-:Y:S02]  /*e3f0*/  @P0 IMAD R21, R15, R13, R20 ;  /* 0x0000000d0f150224 */ /* 0x000fe400078e0214 */
[----:B------:R-:W-:Y:S01]  /*e400*/  IMAD R3, R0, R19, R5 ;  /* 0x0000001300037224 */ /* 0x000fe200078e0205 */
[----:B------:R-:W-:Y:S01]  /*e410*/  PRMT R0, R4, 0x7610, R0 ;  /* 0x0000761004007816 */ /* 0x000fe20000000000 */
[----:B------:R-:W-:-:S05]  /*e420*/  IMAD R152, R152, R29, R21 ;  /* 0x0000001d98987224 */ /* 0x000fca00078e0215 */
[----:B------:R-:W-:Y:S02]  /*e430*/  SEL R23, R3, R152, !P0 ;  /* 0x0000009803177207 */ /* 0x000fe40004000000 */
[----:B------:R-:W-:-:S07]  /*e440*/  SEL R152, R152, R3, !P0 ;  /* 0x0000000398987207 */ /* 0x000fce0004000000 */
.L_x_298:
[----:B------:R-:W-:-:S13]  /*e450*/  LOP3.LUT P0, RZ, R0, 0xff, RZ, 0xc0, !PT ;  /* 0x000000ff00ff7812 */ /* 0x000fda000780c0ff */
[----:B------:R-:W-:Y:S05]  /*e460*/  @P0 BRA `(.L_x_301) ;  /* 0xffffff2800bc0947 */ /* 0x000fea000383ffff */
[----:B------:R-:W-:Y:S05]  /*e470*/  EXIT ;  /* 0x000000000000794d */ /* 0x000fea0003800000 */
.L_x_3:
[----:B0-----:R-:W-:Y:S01]  /*e480*/  ULDC.64 UR4, c[0x0][0x650] ;  /* 0x0001940000047ab9 */ /* 0x001fe20000000a00 */
        /* <DEDUP_REMOVED lines=25> */
.L_x_303:
        /* <DEDUP_REMOVED lines=17> */
[----:B------:R-:W-:-:S03]  /*e730*/  IMAD.MOV.U32 R7, RZ, RZ, 0x1 ;  /* 0x00000001ff077424 */ /* 0x000fc600078e00ff */
[----:B0-----:R-:W-:Y:S02]  /*e740*/  SHF.R.U64 R10, R6, R12, R3 ;  /* 0x0000000c060a7219 */ /* 0x001fe40000001203 */
[----:B------:R-:W-:Y:S02]  /*e750*/  I2FP.F32.U32 R6, R0 ;  /* 0x0000000000067245 */ /* 0x000fe40000201000 */
[----:B------:R-:W0:Y:S01]  /*e760*/  LDC R8, c[0x0][0x658] ;  /* 0x00019600ff087b82 */ /* 0x000e220000000800 */
[----:B-1----:R-:W-:Y:S01]  /*e770*/  ISETP.NE.U32.AND P0, PT, R24, RZ, PT ;  /* 0x000000ff1800720c */ /* 0x002fe20003f05070 */
[----:B---3--:R-:W-:Y:S02]  /*e780*/  IMAD.MOV R5, RZ, RZ, -R9 ;  /* 0x000000ffff057224 */ /* 0x008fe400078e0a09 */
[----:B------:R-:W-:Y:S01]  /*e790*/  FMUL R6, R6, UR4 ;  /* 0x0000000406067c20 */ /* 0x000fe20008400000 */
[----:B------:R-:W-:Y:S02]  /*e7a0*/  SHF.R.U32.HI R3, RZ, R12, R3 ;  /* 0x0000000cff037219 */ /* 0x000fe40000011603 */
[----:B------:R-:W-:Y:S01]  /*e7b0*/  ISETP.NE.AND.EX P0, PT, R25, RZ, PT, P0 ;  /* 0x000000ff1900720c */ /* 0x000fe20003f05300 */
[----:B------:R1:W3:Y:S01]  /*e7c0*/  F2I.U32.TRUNC.NTZ R13, R6 ;  /* 0x00000006000d7305 */ /* 0x0002e2000020f000 */
[----:B------:R-:W1:Y:S01]  /*e7d0*/  LDC R15, c[0x0][0x148] ;  /* 0x00005200ff0f7b82 */ /* 0x000e620000000800 */
[----:B--2---:R-:W-:-:S02]  /*e7e0*/  IMAD R22, R11, R5, R4 ;  /* 0x000000050b167224 */ /* 0x004fc400078e0204 */
[----:B------:R-:W-:-:S05]  /*e7f0*/  IMAD.MOV.U32 R5, RZ, RZ, -0x1 ;  /* 0xffffffffff057424 */ /* 0x000fca00078e00ff */
[----:B------:R-:W2:Y:S01]  /*e800*/  LDC R20, c[0x0][0x600] ;  /* 0x00018000ff147b82 */ /* 0x000ea20000000800 */
[-CC-:B----4-:R-:W-:Y:S02]  /*e810*/  SHF.R.U64 R12, R10, R14.reuse, R3.reuse ;  /* 0x0000000e0a0c7219 */ /* 0x190fe40000001203 */
[----:B------:R-:W-:-:S05]  /*e820*/  SHF.R.U32.HI R3, RZ, R14, R3 ;  /* 0x0000000eff037219 */ /* 0x000fca0000011603 */
[----:B------:R-:W4:Y:S01]  /*e830*/  LDC R19, c[0x0][0x648] ;  /* 0x00019200ff137b82 */ /* 0x000f220000000800 */
[-C--:B0-----:R-:W-:Y:S02]  /*e840*/  SHF.L.U32 R4, R5, R8.reuse, RZ ;  /* 0x0000000805047219 */ /* 0x081fe400000006ff */
[--C-:B------:R-:W-:Y:S02]  /*e850*/  SHF.R.U64 R14, R12, R8, R3.reuse ;  /* 0x000000080c0e7219 */ /* 0x100fe40000001203 */
[----:B------:R-:W-:Y:S02]  /*e860*/  LOP3.LUT R27, RZ, R4, RZ, 0x33, !PT ;  /* 0x00000004ff1b7212 */ /* 0x000fe400078e33ff */
[-C--:B------:R-:W-:Y:S01]  /*e870*/  SHF.R.U32.HI R5, RZ, R8.reuse, R3 ;  /* 0x00000008ff057219 */ /* 0x080fe20000011603 */
[----:B------:R-:W0:Y:S01]  /*e880*/  LDC R21, c[0x0][0x638] ;  /* 0x00018e00ff157b82 */ /* 0x000e220000000800 */
[----:B------:R-:W-:Y:S01]  /*e890*/  SHF.L.U32 R26, R7, R8, RZ ;  /* 0x00000008071a7219 */ /* 0x000fe200000006ff */
[----:B------:R-:W-:-:S06]  /*e8a0*/  IMAD.MOV.U32 R4, RZ, RZ, R14 ;  /* 0x000000ffff047224 */ /* 0x000fcc00078e000e */
[----:B------:R-:W0:Y:S01]  /*e8b0*/  LDC R28, c[0x0][0x610] ;  /* 0x00018400ff1c7b82 */ /* 0x000e220000000800 */
[----:B-1-3--:R-:W-:Y:S05]  /*e8c0*/  @!P0 BRA `(.L_x_304) ;  /* 0x0000000000288947 */ /* 0x00afea0003800000 */
[----:B------:R-:W1:Y:S02]  /*e8d0*/  LDC R3, c[0x0][0x64c] ;  /* 0x00019300ff037b82 */ /* 0x000e640000000800 */
[----:B-1----:R-:W-:-:S05]  /*e8e0*/  IADD3 R3, P0, R14, R3, RZ ;  /* 0x000000030e037210 */ /* 0x002fca0007f1e0ff */
        /* <DEDUP_REMOVED lines=8> */
.L_x_304:
[----:B------:R-:W-:Y:S01]  /*e970*/  ISETP.NE.AND P0, PT, R2, 0x1, PT ;  /* 0x000000010200780c */ /* 0x000fe20003f05270 */
[----:B--2---:R-:W-:Y:S01]  /*e980*/  VIADD R7, R20, 0xffffffff ;  /* 0xffffffff14077836 */ /* 0x004fe20000000000 */
[----:B----4-:R-:W-:Y:S01]  /*e990*/  SHF.R.U64 R4, R4, R19, R5 ;  /* 0x0000001304047219 */ /* 0x010fe20000001205 */
[----:B------:R-:W-:Y:S01]  /*e9a0*/  IMAD.MOV R13, RZ, RZ, -R13 ;  /* 0x000000ffff0d7224 */ /* 0x000fe200078e0a0d */
[----:B------:R-:W-:Y:S02]  /*e9b0*/  LOP3.LUT R3, R12, R27, RZ, 0xc0, !PT ;  /* 0x0000001b0c037212 */ /* 0x000fe400078ec0ff */
[----:B------:R-:W-:Y:S01]  /*e9c0*/  LOP3.LUT R7, R10, R7, RZ, 0xc0, !PT ;  /* 0x000000070a077212 */ /* 0x000fe200078ec0ff */
[----:B------:R-:W-:Y:S02]  /*e9d0*/  IMAD.MOV R5, RZ, RZ, -R4 ;  /* 0x000000ffff057224 */ /* 0x000fe400078e0a04 */
[----:B------:R-:W-:-:S04]  /*e9e0*/  IMAD R3, R26, R4, R3 ;  /* 0x000000041a037224 */ /* 0x000fc800078e0203 */
[----:B------:R-:W-:Y:S02]  /*e9f0*/  @P0 IMAD R22, R15, R13, R0 ;  /* 0x0000000d0f160224 */ /* 0x000fe400078e0200 */
[----:B0-----:R-:W-:Y:S02]  /*ea00*/  IMAD R0, R5, R21, R14 ;  /* 0x0000001505007224 */ /* 0x001fe400078e020e */
[----:B------:R-:W-:Y:S02]  /*ea10*/  IMAD R19, R3, R28, R22 ;  /* 0x0000001c03137224 */ /* 0x000fe400078e0216 */
[----:B------:R-:W-:Y:S02]  /*ea20*/  IMAD R0, R0, R20, R7 ;  /* 0x0000001400007224 */ /* 0x000fe400078e0207 */
[----:B------:R-:W-:-:S03]  /*ea30*/  IMAD.MOV.U32 R3, RZ, RZ, 0x1 ;  /* 0x00000001ff037424 */ /* 0x000fc600078e00ff */
[----:B------:R-:W-:Y:S02]  /*ea40*/  SEL R22, R0, R19, !P0 ;  /* 0x0000001300167207 */ /* 0x000fe40004000000 */
[----:B------:R-:W-:-:S07]  /*ea50*/  SEL R19, R19, R0, !P0 ;  /* 0x0000000013137207 */ /* 0x000fce0004000000 */
.L_x_302:
[----:B------:R-:W-:-:S08]  /*ea60*/  NOP ;  /* 0x0000000000007918 */ /* 0x000fd00000000000 */
[----:B------:R-:W0:-:S00]  /*ea70*/  USETMAXREG.DEALLOC.CTAPOOL 0x28 ;  /* 0x00000028000079c8 */ /* 0x000e0000080e0500 */
[----:B------:R-:W-:-:S13]  /*ea80*/  ISETP.NE.AND P0, PT, RZ, UR8, PT ;  /* 0x00000008ff007c0c */ /* 0x000fda000bf05270 */
[----:B------:R-:W-:Y:S05]  /*ea90*/  @P0 EXIT ;  /* 0x000000000000094d */ /* 0x000fea0003800000 */
[----:B0-----:R-:W-:Y:S01]  /*eaa0*/  LOP3.LUT P0, RZ, R3, 0xff, RZ, 0xc0, !PT ;  /* 0x000000ff03ff7812 */ /* 0x001fe2000780c0ff */
[----:B------:R-:W-:Y:S02]  /*eab0*/  IMAD.MOV.U32 R24, RZ, RZ, 0x1 ;  /* 0x00000001ff187424 */ /* 0x000fe400078e00ff */
[----:B------:R-:W-:-:S10]  /*eac0*/  IMAD.MOV.U32 R25, RZ, RZ, RZ ;  /* 0x000000ffff197224 */ /* 0x000fd400078e00ff */
[----:B------:R-:W-:Y:S05]  /*ead0*/  @!P0 BRA `(.L_x_305) ;  /* 0x0000001000088947 */ /* 0x000fea0003800000 */
[----:B------:R-:W-:Y:S01]  /*eae0*/  ULDC UR5, c[0x0][0x28c] ;  /* 0x0000a30000057ab9 */ /* 0x000fe20000000800 */
[----:B------:R-:W-:Y:S01]  /*eaf0*/  ULDC UR39, c[0x0][0x658] ;  /* 0x0001960000277ab9 */ /* 0x000fe20000000800 */
[----:B------:R-:W-:Y:S01]  /*eb00*/  UMOV UR6, 0xffffffff ;  /* 0xffffffff00067882 */ /* 0x000fe20000000000 */
[----:B------:R-:W-:Y:S01]  /*eb10*/  UIADD3 UR7, UR5, 0x7f, URZ ;  /* 0x0000007f05077890 */ /* 0x000fe2000fffe03f */
[C---:B------:R-:W-:Y:S01]  /*eb20*/  LOP3.LUT P1, RZ, R18.reuse, 0x7f, RZ, 0xc0, !PT ;  /* 0x0000007f12ff7812 */ /* 0x040fe2000782c0ff */
[----:B------:R-:W-:Y:S01]  /*eb30*/  UMOV UR8, 0x1 ;  /* 0x0000000100087882 */ /* 0x000fe20000000000 */
[----:B------:R-:W-:Y:S01]  /*eb40*/  USHF.L.U32 UR6, UR6, UR39, URZ ;  /* 0x0000002706067299 */ /* 0x000fe2000800063f */
[----:B------:R-:W-:Y:S01]  /*eb50*/  LOP3.LUT P0, RZ, R18, 0x1f, RZ, 0xc0, !PT ;  /* 0x0000001f12ff7812 */ /* 0x000fe2000780c0ff */
[----:B------:R-:W-:Y:S01]  /*eb60*/  USHF.L.U32 UR39, UR8, UR39, URZ ;  /* 0x0000002708277299 */ /* 0x000fe2000800063f */
[----:B------:R-:W-:Y:S01]  /*eb70*/  BSSY B7, `(.L_x_305) ;  /* 0x00000f8000077945 */ /* 0x000fe20003800000 */
[----:B------:R-:W-:Y:S01]  /*eb80*/  USHF.R.S32.HI UR8, URZ, 0x1f, UR7 ;  /* 0x0000001f3f087899 */ /* 0x000fe20008011407 */
[----:B------:R-:W-:Y:S01]  /*eb90*/  PLOP3.LUT P0, PT, P0, P1, PT, 0x8a, 0x0 ;  /* 0x000000000000781c */ /* 0x000fe20000703172 */
[----:B------:R-:W-:Y:S01]  /*eba0*/  ULDC UR4, c[0x0][0xc] ;  /* 0x0000030000047ab9 */ /* 0x000fe20000000800 */
[----:B------:R-:W-:Y:S01]  /*ebb0*/  ULDC UR5, c[0x0][0x10] ;  /* 0x0000040000057ab9 */ /* 0x000fe20000000800 */
[----:B------:R-:W-:Y:S01]  /*ebc0*/  ULEA.HI UR8, UR8, UR7, URZ, 0x7 ;  /* 0x0000000708087291 */ /* 0x000fe2000f8f383f */
[----:B------:R-:W-:Y:S01]  /*ebd0*/  P2R R0, PR, RZ, 0x2 ;  /* 0x00000002ff007803 */ /* 0x000fe20000000000 */
[----:B------:R-:W-:Y:S01]  /*ebe0*/  UIMAD.WIDE.U32 UR4, UR4, UR5, URZ ;  /* 0x00000005040472a5 */ /* 0x000fe2000f8e003f */
[----:B------:R-:W-:Y:S01]  /*ebf0*/  IMAD.MOV.U32 R26, RZ, RZ, 0x1 ;  /* 0x00000001ff1a7424 */ /* 0x000fe200078e00ff */
[----:B------:R-:W-:Y:S01]  /*ec00*/  ULOP3.LUT UR38, URZ, UR6, URZ, 0x33, !UPT ;  /* 0x000000063f267292 */ /* 0x000fe2000f8e333f */
[----:B------:R-:W-:Y:S01]  /*ec10*/  P2R R28, PR, RZ, 0x1 ;  /* 0x00000001ff1c7803 */ /* 0x000fe20000000000 */
[----:B------:R-:W-:Y:S01]  /*ec20*/  USHF.R.S32.HI UR43, URZ, 0x7, UR8 ;  /* 0x000000073f2b7899 */ /* 0x000fe20008011408 */
[----:B------:R-:W-:Y:S01]  /*ec30*/  IMAD.MOV.U32 R24, RZ, RZ, 0x1 ;  /* 0x00000001ff187424 */ /* 0x000fe200078e00ff */
[----:B------:R-:W-:Y:S01]  /*ec40*/  ULDC UR6, c[0x0][0x14] ;  /* 0x0000050000067ab9 */ /* 0x000fe20000000800 */
[----:B------:R-:W-:Y:S01]  /*ec50*/  IMAD.MOV.U32 R25, RZ, RZ, RZ ;  /* 0x000000ffff197224 */ /* 0x000fe200078e00ff */
[----:B------:R-:W-:-:S02]  /*ec60*/  UIMAD.WIDE.U32 UR46, UR4, UR6, URZ ;  /* 0x00000006042e72a5 */ /* 0x000fc4000f8e003f */
[----:B------:R-:W-:Y:S01]  /*ec70*/  UIMAD UR44, UR5, UR6, URZ ;  /* 0x00000006052c72a4 */ /* 0x000fe2000f8e023f */
[----:B------:R-:W-:Y:S01]  /*ec80*/  ULDC UR40, c[0x0][0x600] ;  /* 0x0001800000287ab9 */ /* 0x000fe20000000800 */
[----:B------:R-:W-:Y:S02]  /*ec90*/  ULOP3.LUT UR41, UR42, 0x2, URZ, 0xfc, !UPT ;  /* 0x000000022a297892 */ /* 0x000fe4000f8efc3f */
[----:B------:R-:W-:Y:S02]  /*eca0*/  UIADD3 UR40, UR40, -0x1, URZ ;  /* 0xffffffff28287890 */ /* 0x000fe4000fffe03f */
[----:B------:R-:W-:Y:S02]  /*ecb0*/  UIADD3 UR44, UR47, UR44, URZ ;  /* 0x0000002c2f2c7290 */ /* 0x000fe4000fffe03f */
[----:B------:R-:W-:Y:S01]  /*ecc0*/  UIADD3 UR45, UR43, 0x1, URZ ;  /* 0x000000012b2d7890 */ /* 0x000fe2000fffe03f */
[----:B------:R-:W-:-:S11]  /*ecd0*/  ULDC.64 UR36, c[0x0][0x198] ;  /* 0x0000660000247ab9 */ /* 0x000fd60000000a00 */
.L_x_319:
[----:B------:R-:W-:-:S03]  /*ece0*/  UMOV UR4, 0xffffffff ;  /* 0xffffffff00047882 */ /* 0x000fc60000000000 */
[----:B------:R-:W-:Y:S05]  /*ecf0*/  BRA.DIV UR4, `(.L_x_306) ;  /* 0x00000012049c7947 */ /* 0x000fea000b800000 */
[----:B------:R-:W-:-:S13]  /*ed00*/  ELECT P6, URZ, PT ;  /* 0x00000000003f782f */ /* 0x000fda00038c0000 */
.L_x_332:
[----:B------:R-:W-:Y:S04]  /*ed10*/  BSSY B6, `(.L_x_307) ;  /* 0x000006a000067945 */ /* 0x000fe80003800000 */
[----:B------:R-:W-:Y:S05]  /*ed20*/  @!P6 BRA `(.L_x_308) ;  /* 0x0000000400a0e947 */ /* 0x000fea0003800000 */
[----:B------:R-:W0:Y:S01]  /*ed30*/  S2R R0, SR_CgaCtaId ;  /* 0x0000000000007919 */ /* 0x000e220000008800 */
[----:B------:R-:W-:-:S04]  /*ed40*/  MOV R27, 0x400 ;  /* 0x00000400001b7802 */ /* 0x000fc80000000f00 */
[----:B0-----:R-:W-:-:S05]  /*ed50*/  LEA R27, R0, R27, 0x18 ;  /* 0x0000001b001b7211 */ /* 0x001fca00078ec0ff */
[----:B------:R-:W-:-:S05]  /*ed60*/  VIADD R0, R27, 0x800 ;  /* 0x000008001b007836 */ /* 0x000fca0000000000 */
[----:B------:R-:W-:-:S13]  /*ed70*/  LOP3.LUT P0, RZ, R0, 0x3ff, RZ, 0xc0, !PT ;  /* 0x000003ff00ff7812 */ /* 0x000fda000780c0ff */
[----:B------:R-:W-:Y:S05]  /*ed80*/  @!P0 BRA `(.L_x_309) ;  /* 0x0000000000408947 */ /* 0x000fea0003800000 */
[----:B------:R-:W-:Y:S01]  /*ed90*/  MOV R14, 0x0 ;  /* 0x00000000000e7802 */ /* 0x000fe20000000f00 */
[----:B------:R-:W-:Y:S01]  /*eda0*/  ULDC.64 UR4, c[0x4][0x70] ;  /* 0x01001c0000047ab9 */ /* 0x000fe20000000a00 */
[----:B------:R-:W-:Y:S01]  /*edb0*/  ULDC.64 UR6, c[0x4][0x8] ;  /* 0x0100020000067ab9 */ /* 0x000fe20000000a00 */
[----:B------:R-:W-:Y:S02]  /*edc0*/  IMAD.U32 R4, RZ, RZ, UR4 ;  /* 0x00000004ff047e24 */ /* 0x000fe4000f8e00ff */
[----:B------:R-:W-:Y:S01]  /*edd0*/  IMAD.U32 R5, RZ, RZ, UR5 ;  /* 0x00000005ff057e24 */ /* 0x000fe2000f8e00ff */
[----:B------:R-:W0:Y:S01]  /*ede0*/  LDC.64 R14, c[0x4][R14] ;  /* 0x010000000e0e7b82 */ /* 0x000e220000000a00 */
[----:B------:R-:W-:Y:S01]  /*edf0*/  ULDC.64 UR4, c[0x4][0x78] ;  /* 0x01001e0000047ab9 */ /* 0x000fe20000000a00 */
[----:B------:R-:W-:Y:S02]  /*ee00*/  IMAD.U32 R10, RZ, RZ, UR6 ;  /* 0x00000006ff0a7e24 */ /* 0x000fe4000f8e00ff */
[----:B------:R-:W-:-:S02]  /*ee10*/  IMAD.U32 R6, RZ, RZ, UR4 ;  /* 0x00000004ff067e24 */ /* 0x000fc4000f8e00ff */
[----:B------:R-:W-:Y:S02]  /*ee20*/  IMAD.U32 R7, RZ, RZ, UR5 ;  /* 0x00000005ff077e24 */ /* 0x000fe4000f8e00ff */
[----:B------:R-:W-:Y:S02]  /*ee30*/  IMAD.U32 R11, RZ, RZ, UR7 ;  /* 0x00000007ff0b7e24 */ /* 0x000fe4000f8e00ff */
[----:B------:R-:W-:Y:S02]  /*ee40*/  IMAD.MOV.U32 R8, RZ, RZ, 0x70 ;  /* 0x00000070ff087424 */ /* 0x000fe400078e00ff */
[----:B------:R-:W-:Y:S02]  /*ee50*/  IMAD.MOV.U32 R12, RZ, RZ, 0x1 ;  /* 0x00000001ff0c7424 */ /* 0x000fe400078e00ff */
[----:B------:R-:W-:-:S07]  /*ee60*/  IMAD.MOV.U32 R13, RZ, RZ, RZ ;  /* 0x000000ffff0d7224 */ /* 0x000fce00078e00ff */
[----:B------:R-:W-:-:S07]  /*ee70*/  LEPC R20, `(.L_x_309) ;  /* 0x000000001014794e */ /* 0x000fce0000000000 */
[----:B0-----:R-:W-:Y:S05]  /*ee80*/  CALL.ABS.NOINC R14 ;  /* 0x000000000e007343 */ /* 0x001fea0003c00000 */
.L_x_309:
        /* <DEDUP_REMOVED lines=19> */
.L_x_310:
[----:B------:R-:W0:Y:S02]  /*efc0*/  LDC R0, c[0x0][0x28c] ;  /* 0x0000a300ff007b82 */ /* 0x000e240000000800 */
[----:B0-----:R-:W-:-:S13]  /*efd0*/  ISETP.GE.AND P0, PT, R0, 0x1, PT ;  /* 0x000000010000780c */ /* 0x001fda0003f06270 */
[----:B------:R-:W-:Y:S05]  /*efe0*/  @!P0 BRA `(.L_x_308) ;  /* 0x0000000000f08947 */ /* 0x000fea0003800000 */
[----:B------:R-:W-:Y:S02]  /*eff0*/  IMAD.SHL.U32 R19, R19, 0x100, RZ ;  /* 0x0000010013137824 */ /* 0x000fe400078e00ff */
[----:B------:R-:W-:Y:S02]  /*f000*/  IMAD.SHL.U32 R22, R22, 0x80, RZ ;  /* 0x0000008016167824 */ /* 0x000fe400078e00ff */
[----:B------:R-:W-:Y:S02]  /*f010*/  IMAD.MOV.U32 R7, RZ, RZ, RZ ;  /* 0x000000ffff077224 */ /* 0x000fe400078e00ff */
[----:B------:R-:W-:Y:S02]  /*f020*/  IMAD.U32 R8, RZ, RZ, UR45 ;  /* 0x0000002dff087e24 */ /* 0x000fe4000f8e00ff */
[----:B------:R-:W-:Y:S02]  /*f030*/  IMAD.MOV.U32 R0, RZ, RZ, R24 ;  /* 0x000000ffff007224 */ /* 0x000fe400078e0018 */
[----:B------:R-:W-:-:S02]  /*f040*/  IMAD.MOV.U32 R4, RZ, RZ, R25 ;  /* 0x000000ffff047224 */ /* 0x000fc400078e0019 */
[----:B------:R-:W-:-:S07]  /*f050*/  VIADD R9, R19, 0x80 ;  /* 0x0000008013097836 */ /* 0x000fce0000000000 */
.L_x_314:
[----:B------:R-:W-:Y:S01]  /*f060*/  IMAD R6, R4, 0x8, R27 ;  /* 0x0000000804067824 */ /* 0x000fe200078e021b */
[----:B------:R-:W-:Y:S02]  /*f070*/  SHF.L.U32 R3, R0, 0x1f, RZ ;  /* 0x0000001f00037819 */ /* 0x000fe400000006ff */
[----:B------:R-:W-:Y:S02]  /*f080*/  LOP3.LUT P1, RZ, R18, 0x7f, RZ, 0xc0, !PT ;  /* 0x0000007f12ff7812 */ /* 0x000fe4000782c0ff */
[----:B------:R-:W0:Y:S11]  /*f090*/  SYNCS.PHASECHK.TRANS64.TRYWAIT P0, [R6+URZ+0x20], R3 ;  /* 0x00002003060075a7 */ /* 0x000e36000800017f */
[----:B------:R-:W1:Y:S01]  /*f0a0*/  @!P1 LDC R5, c[0x0][0x500] ;  /* 0x00014000ff059b82 */ /* 0x000e620000000800 */
[----:B0-----:R-:W-:Y:S05]  /*f0b0*/  @!P0 BRA `(.L_x_311) ;  /* 0x0000000c00cc8947 */ /* 0x001fea0003800000 */
.L_x_333:
[----:B------:R-:W-:Y:S01]  /*f0c0*/  LOP3.LUT P0, RZ, R18, 0x7f, RZ, 0xc0, !PT ;  /* 0x0000007f12ff7812 */ /* 0x000fe2000780c0ff */
[----:B------:R-:W-:-:S04]  /*f0d0*/  UPRMT UR4, UR41, 0x9910, URZ ;  /* 0x0000991029047896 */ /* 0x000fc8000800003f */
[----:B------:R-:W-:-:S08]  /*f0e0*/  UISETP.NE.AND UP0, UPT, UR4, 0x2, UPT ;  /* 0x000000020400788c */ /* 0x000fd0000bf05270 */
[----:B-1----:R1:W-:Y:S01]  /*f0f0*/  @!P0 SYNCS.ARRIVE.TRANS64 RZ, [R6+URZ], R5 ;  /* 0x0000000506ff89a7 */ /* 0x0023e2000800003f */
[----:B------:R-:W-:-:S13]  /*f100*/  PLOP3.LUT P0, PT, PT, PT, UP0, 0x80, 0x0 ;  /* 0x000000000000781c */ /* 0x000fda0003f0f008 */
[----:B-1----:R-:W-:Y:S05]  /*f110*/  @P0 BRA `(.L_x_312) ;  /* 0x0000000000040947 */ /* 0x002fea0003800000 */
[----:B------:R-:W-:Y:S01]  /*f120*/  BPT.TRAP 0x1 ;  /* 0x000000040000795c */ /* 0x000fe20000300000 */
.L_x_312:
[----:B------:R-:W-:-:S13]  /*f130*/  ISETP.NE.AND P0, PT, R28, RZ, PT ;  /* 0x000000ff1c00720c */ /* 0x000fda0003f05270 */
[----:B------:R-:W-:Y:S05]  /*f140*/  @P0 BRA `(.L_x_313) ;  /* 0x0000000000040947 */ /* 0x000fea0003800000 */
[----:B------:R-:W-:Y:S01]  /*f150*/  BPT.TRAP 0x1 ;  /* 0x000000040000795c */ /* 0x000fe20000300000 */
.L_x_313:
[--C-:B0-----:R-:W-:Y:S01]  /*f160*/  IMAD R3, R4, 0x8000, R27.reuse ;  /* 0x0000800004037824 */ /* 0x101fe200078e021b */
[----:B------:R-:W-:Y:S01]  /*f170*/  R2UR UR25, R6 ;  /* 0x00000000061972ca */ /* 0x000fe200000e0000 */
[----:B------:R-:W-:Y:S01]  /*f180*/  IMAD R5, R4, 0x4000, R27 ;  /* 0x0000400004057824 */ /* 0x000fe200078e021b */
[----:B------:R-:W-:Y:S01]  /*f190*/  R2UR UR27, R7 ;  /* 0x00000000071b72ca */ /* 0x000fe200000e0000 */
[----:B------:R-:W-:Y:S01]  /*f1a0*/  VIADD R8, R8, 0xffffffff ;  /* 0xffffffff08087836 */ /* 0x000fe20000000000 */
[----:B------:R-:W-:Y:S01]  /*f1b0*/  R2UR UR16, R3 ;  /* 0x00000000031072ca */ /* 0x000fe200000e0000 */
[----:B------:R-:W-:Y:S01]  /*f1c0*/  UIADD3 UR4, UP0, UR36, 0xf0, URZ ;  /* 0x000000f024047890 */ /* 0x000fe2000ff1e03f */
[----:B------:R-:W-:Y:S01]  /*f1d0*/  R2UR UR8, R5 ;  /* 0x00000000050872ca */ /* 0x000fe200000e0000 */
[----:B------:R-:W-:Y:S01]  /*f1e0*/  UIADD3 UR14, UP1, UR36, 0x1f0, URZ ;  /* 0x000001f0240e7890 */ /* 0x000fe2000ff3e03f */
[----:B------:R-:W-:Y:S01]  /*f1f0*/  R2UR UR28, R23 ;  /* 0x00000000171c72ca */ /* 0x000fe200000e0000 */
[----:B------:R-:W-:Y:S01]  /*f200*/  UIADD3.X UR5, URZ, UR37, URZ, UP0, !UPT ;  /* 0x000000253f057290 */ /* 0x000fe200087fe43f */
[----:B------:R-:W-:Y:S01]  /*f210*/  R2UR UR26, R19 ;  /* 0x00000000131a72ca */ /* 0x000fe200000e0000 */
[----:B------:R-:W-:Y:S01]  /*f220*/  VIADD R4, R4, 0x1 ;  /* 0x0000000104047836 */ /* 0x000fe20000000000 */
[----:B------:R-:W-:Y:S01]  /*f230*/  R2UR UR18, R9 ;  /* 0x00000000091272ca */ /* 0x000fe200000e0000 */
[----:B------:R-:W-:Y:S01]  /*f240*/  UIADD3.X UR15, URZ, UR37, URZ, UP1, !UPT ;  /* 0x000000253f0f7290 */ /* 0x000fe20008ffe43f */
[----:B------:R-:W-:Y:S01]  /*f250*/  R2UR UR11, R22 ;  /* 0x00000000160b72ca */ /* 0x000fe200000e0000 */
[----:B------:R-:W-:Y:S01]  /*f260*/  UMOV UR6, 0x0 ;  /* 0x0000000000067882 */ /* 0x000fe20000000000 */
[----:B------:R-:W-:Y:S01]  /*f270*/  ISETP.GT.AND P1, PT, R8, 0x1, PT ;  /* 0x000000010800780c */ /* 0x000fe20003f24270 */
[----:B------:R-:W-:Y:S01]  /*f280*/  UIADD3 UR24, UR16, 0x800, URZ ;  /* 0x0000080010187890 */ /* 0x000fe2000fffe03f */
[----:B------:R-:W-:Y:S01]  /*f290*/  ISETP.NE.AND P0, PT, R4, 0x4, PT ;  /* 0x000000040400780c */ /* 0x000fe20003f05270 */
[----:B------:R-:W-:Y:S01]  /*f2a0*/  UIADD3 UR16, UR16, 0x4800, URZ ;  /* 0x0000480010107890 */ /* 0x000fe2000fffe03f */
[----:B------:R-:W-:Y:S01]  /*f2b0*/  VIADD R7, R7, 0x80 ;  /* 0x0000008007077836 */ /* 0x000fe20000000000 */
[----:B------:R-:W-:Y:S01]  /*f2c0*/  UIADD3 UR8, UR8, 0x20800, URZ ;  /* 0x0002080008087890 */ /* 0x000fe2000fffe03f */
[----:B------:R-:W-:Y:S01]  /*f2d0*/  SEL R3, RZ, 0x1, P0 ;  /* 0x00000001ff037807 */ /* 0x000fe20000000000 */
[----:B------:R-:W-:Y:S01]  /*f2e0*/  UMOV UR7, 0x10000000 ;  /* 0x1000000000077882 */ /* 0x000fe20000000000 */
[----:B------:R-:W-:Y:S01]  /*f2f0*/  UMOV UR17, UR25 ;  /* 0x0000001900117c82 */ /* 0x000fe20008000000 */
[----:B------:R-:W-:Y:S01]  /*f300*/  UMOV UR19, UR27 ;  /* 0x0000001b00137c82 */ /* 0x000fe20008000000 */
[----:B------:R-:W-:Y:S01]  /*f310*/  UMOV UR20, UR28 ;  /* 0x0000001c00147c82 */ /* 0x000fe20008000000 */
[----:B------:R0:W-:Y:S01]  /*f320*/  UTMALDG.3D [UR24], [UR4], desc[UR6] ;  /* 0x00000618040075b4 */ /* 0x0001e20008011000 */
[----:B------:R-:W-:Y:S01]  /*f330*/  UMOV UR9, UR25 ;  /* 0x0000001900097c82 */ /* 0x000fe20008000000 */
[----:B------:R-:W-:Y:S01]  /*f340*/  UMOV UR10, UR27 ;  /* 0x0000001b000a7c82 */ /* 0x000fe20008000000 */
[----:B------:R-:W-:Y:S01]  /*f350*/  UMOV UR12, UR28 ;  /* 0x0000001c000c7c82 */ /* 0x000fe20008000000 */
[----:B------:R-:W-:-:S02]  /*f360*/  LOP3.LUT R0, R0, R3, RZ, 0x3c, !PT ;  /* 0x0000000300007212 */ /* 0x000fc400078e3cff */
[----:B------:R-:W-:Y:S01]  /*f370*/  SEL R4, R4, RZ, P0 ;  /* 0x000000ff04047207 */ /* 0x000fe20000000000 */
[----:B------:R0:W-:Y:S01]  /*f380*/  UTMALDG.3D [UR16], [UR4], desc[UR6] ;  /* 0x00000610040075b4 */ /* 0x0001e20008011000 */
[----:B------:R0:W-:Y:S02]  /*f390*/  UTMALDG.3D [UR8], [UR14], desc[UR6] ;  /* 0x000006080e0075b4 */ /* 0x0001e40008011000 */
[----:B0-----:R-:W-:Y:S05]  /*f3a0*/  @P1 BRA `(.L_x_314) ;  /* 0xfffffffc002c1947 */ /* 0x001fea000383ffff */
.L_x_308:
[----:B------:R-:W-:Y:S05]  /*f3b0*/  BSYNC B6 ;  /* 0x0000000000067941 */ /* 0x000fea0003800000 */
.L_x_307:
[----:B------:R-:W-:Y:S01]  /*f3c0*/  LOP3.LUT P2, RZ, R26, 0xff, RZ, 0xc0, !PT ;  /* 0x000000ff1aff7812 */ /* 0x000fe2000784c0ff */
[----:B------:R-:W-:Y:S01]  /*f3d0*/  VIADD R25, R25, UR43 ;  /* 0x0000002b19197c36 */ /* 0x000fe20008000000 */
[----:B------:R-:W-:Y:S01]  /*f3e0*/  ULDC.64 UR4, c[0x0][0x650] ;  /* 0x0001940000047ab9 */ /* 0x000fe20000000a00 */
[----:B------:R-:W-:Y:S01]  /*f3f0*/  IMAD.U32 R5, RZ, RZ, UR43 ;  /* 0x0000002bff057e24 */ /* 0x000fe2000f8e00ff */
[----:B------:R-:W-:Y:S01]  /*f400*/  BSSY B0, `(.L_x_315) ;  /* 0x000006c000007945 */ /* 0x000fe20003800000 */
[----:B------:R-:W-:Y:S01]  /*f410*/  IMAD.MOV.U32 R19, RZ, RZ, -0x1 ;  /* 0xffffffffff137424 */ /* 0x000fe200078e00ff */
[----:B------:R-:W-:Y:S01]  /*f420*/  ISETP.GT.U32.AND P0, PT, R25, 0x3, PT ;  /* 0x000000031900780c */ /* 0x000fe20003f04070 */
[----:B------:R-:W-:Y:S01]  /*f430*/  IMAD.MOV.U32 R22, RZ, RZ, -0x1 ;  /* 0xffffffffff167424 */ /* 0x000fe200078e00ff */
[----:B------:R-:W-:Y:S01]  /*f440*/  SHF.R.U32.HI R0, RZ, 0x2, R25 ;  /* 0x00000002ff007819 */ /* 0x000fe20000011619 */
[----:B------:R-:W-:Y:S01]  /*f450*/  IMAD.MOV.U32 R23, RZ, RZ, -0x1 ;  /* 0xffffffffff177424 */ /* 0x000fe200078e00ff */
[----:B------:R-:W-:-:S02]  /*f460*/  ISETP.LT.U32.AND P0, PT, R5, 0x4, P0 ;  /* 0x000000040500780c */ /* 0x000fc40000701070 */
[----:B------:R-:W-:Y:S01]  /*f470*/  LOP3.LUT R0, R0, 0x1, RZ, 0xc0, !PT ;  /* 0x0000000100007812 */ /* 0x000fe200078ec0ff */
[----:B------:R-:W0:Y:S01]  /*f480*/  @P2 S2R R4, SR_CgaCtaId ;  /* 0x0000000000042919 */ /* 0x000e220000008800 */
[----:B------:R-:W-:Y:S02]  /*f490*/  @P2 MOV R3, 0x400 ;  /* 0x0000040000032802 */ /* 0x000fe40000000f00 */
[----:B------:R-:W-:Y:S01]  /*f4a0*/  ISETP.NE.U32.AND P1, PT, R0, 0x1, PT ;  /* 0x000000010000780c */ /* 0x000fe20003f25070 */
[----:B------:R-:W-:Y:S01]  /*f4b0*/  IMAD.U32 R0, RZ, RZ, UR43 ;  /* 0x0000002bff007e24 */ /* 0x000fe2000f8e00ff */
[----:B------:R-:W-:Y:S02]  /*f4c0*/  LOP3.LUT R25, R25, 0x3, RZ, 0xc0, !PT ;  /* 0x0000000319197812 */ /* 0x000fe400078ec0ff */
[----:B------:R-:W-:Y:S02]  /*f4d0*/  PRMT R26, RZ, 0x7610, R26 ;  /* 0x00007610ff1a7816 */ /* 0x000fe4000000001a */
[----:B------:R-:W-:-:S04]  /*f4e0*/  ISETP.GT.U32.AND P1, PT, R0, 0x3, !P1 ;  /* 0x000000030000780c */ /* 0x000fc80004f24070 */
[----:B------:R-:W-:Y:S02]  /*f4f0*/  SEL R0, RZ, 0x1, !P1 ;  /* 0x00000001ff007807 */ /* 0x000fe40004800000 */
[----:B0-----:R-:W-:-:S04]  /*f500*/  @P2 LEA R3, R4, R3, 0x18 ;  /* 0x0000000304032211 */ /* 0x001fc800078ec0ff */
[----:B------:R0:W-:Y:S01]  /*f510*/  @P2 SYNCS.ARRIVE.TRANS64.A1T0 RZ, [R3+URZ+0x58], RZ ;  /* 0x000058ff03ff29a7 */ /* 0x0001e2000810003f */
[----:B------:R-:W-:-:S04]  /*f520*/  IADD3 R16, P2, R16, UR46, RZ ;  /* 0x0000002e10107c10 */ /* 0x000fc8000ff5e0ff */
[----:B------:R-:W-:Y:S02]  /*f530*/  IADD3.X R17, R17, UR44, RZ, P2, !PT ;  /* 0x0000002c11117c10 */ /* 0x000fe400097fe4ff */
[----:B------:R-:W-:Y:S02]  /*f540*/  ISETP.GE.U32.AND P2, PT, R16, UR4, PT ;  /* 0x0000000410007c0c */ /* 0x000fe4000bf46070 */
[----:B0-----:R-:W-:Y:S02]  /*f550*/  SEL R3, RZ, 0x1, !P0 ;  /* 0x00000001ff037807 */ /* 0x001fe40004000000 */
[----:B------:R-:W-:Y:S02]  /*f560*/  ISETP.GE.U32.AND.EX P0, PT, R17, UR5, PT, P2 ;  /* 0x0000000511007c0c */ /* 0x000fe4000bf06120 */
[----:B------:R-:W-:Y:S02]  /*f570*/  LOP3.LUT R24, R0, R24, R3, 0x96, !PT ;  /* 0x0000001800187212 */ /* 0x000fe400078e9603 */
[----:B------:R-:W-:-:S09]  /*f580*/  PRMT R0, RZ, 0x7610, R0 ;  /* 0x00007610ff007816 */ /* 0x000fd20000000000 */
[----:B------:R-:W-:Y:S05]  /*f590*/  @P0 BRA `(.L_x_316) ;  /* 0x0000000400480947 */ /* 0x000fea0003800000 */
[----:B------:R-:W-:Y:S01]  /*f5a0*/  ULDC.64 UR4, c[0x0][0x628] ;  /* 0x00018a0000047ab9 */ /* 0x000fe20000000a00 */
[----:B------:R-:W0:Y:S01]  /*f5b0*/  S2R R3, SR_CTAID.X ;  /* 0x0000000000037919 */ /* 0x000e220000002500 */
[----:B------:R-:W-:Y:S01]  /*f5c0*/  ISETP.NE.U32.AND P0, PT, RZ, UR4, PT ;  /* 0x00000004ff007c0c */ /* 0x000fe2000bf05070 */
[----:B------:R-:W-:Y:S01]  /*f5d0*/  ULDC UR7, c[0x0][0x630] ;  /* 0x00018c0000077ab9 */ /* 0x000fe20000000800 */
[----:B------:R-:W-:Y:S01]  /*f5e0*/  IMAD.MOV.U32 R4, RZ, RZ, R16 ;  /* 0x000000ffff047224 */ /* 0x000fe200078e0010 */
[----:B------:R-:W1:Y:S01]  /*f5f0*/  S2R R0, SR_CTAID.Y ;  /* 0x0000000000007919 */ /* 0x000e620000002600 */
[----:B------:R-:W-:Y:S01]  /*f600*/  ISETP.NE.AND.EX P0, PT, RZ, UR5, PT, P0 ;  /* 0x00000005ff007c0c */ /* 0x000fe2000bf05300 */
[----:B------:R-:W-:-:S12]  /*f610*/  IMAD.MOV.U32 R5, RZ, RZ, R17 ;  /* 0x000000ffff057224 */ /* 0x000fd800078e0011 */
[----:B------:R-:W-:Y:S05]  /*f620*/  @!P0 BRA `(.L_x_317) ;  /* 0x0000000000288947 */ /* 0x000fea0003800000 */
[----:B------:R-:W-:Y:S02]  /*f630*/  ULDC UR6, c[0x0][0x634] ;  /* 0x00018d0000067ab9 */ /* 0x000fe40000000800 */
[----:B------:R-:W-:-:S05]  /*f640*/  IADD3 R9, P0, R16, UR6, RZ ;  /* 0x0000000610097c10 */ /* 0x000fca000ff1e0ff */
[----:B------:R-:W-:-:S04]  /*f650*/  IMAD.X R11, RZ, RZ, R17, P0 ;  /* 0x000000ffff0b7224 */ /* 0x000fc800000e0611 */
[----:B------:R-:W-:-:S04]  /*f660*/  IMAD.WIDE.U32 R6, R11, UR4, RZ ;  /* 0x000000040b067c25 */ /* 0x000fc8000f8e00ff */
[----:B------:R-:W-:-:S04]  /*f670*/  IMAD.WIDE.U32 R6, P0, R9, UR5, R6 ;  /* 0x0000000509067c25 */ /* 0x000fc8000f800006 */
[----:B------:R-:W-:-:S04]  /*f680*/  IMAD.WIDE.U32 R8, R9, UR4, RZ ;  /* 0x0000000409087c25 */ /* 0x000fc8000f8e00ff */
[----:B------:R-:W-:Y:S01]  /*f690*/  IMAD.X R5, RZ, RZ, RZ, P0 ;  /* 0x000000ffff057224 */ /* 0x000fe200000e06ff */
[----:B------:R-:W-:Y:S01]  /*f6a0*/  IADD3 RZ, P0, R9, R6, RZ ;  /* 0x0000000609ff7210 */ /* 0x000fe20007f1e0ff */
[----:B------:R-:W-:-:S04]  /*f6b0*/  IMAD.MOV.U32 R4, RZ, RZ, R7 ;  /* 0x000000ffff047224 */ /* 0x000fc800078e0007 */
[----:B------:R-:W-:-:S08]  /*f6c0*/  IMAD.WIDE.U32.X R4, R11, UR5, R4, P0 ;  /* 0x000000050b047c25 */ /* 0x000fd000080e0404 */
.L_x_317:
[--C-:B------:R-:W-:Y:S01]  /*f6d0*/  SHF.R.U64 R23, R4, UR7, R5.reuse ;  /* 0x0000000704177c19 */ /* 0x100fe20008001205 */
[----:B------:R-:W-:Y:S01]  /*f6e0*/  ULDC.64 UR4, c[0x0][0x620] ;  /* 0x0001880000047ab9 */ /* 0x000fe20000000a00 */
[----:B------:R-:W-:Y:S01]  /*f6f0*/  SHF.R.U32.HI R4, RZ, UR7, R5 ;  /* 0x00000007ff047c19 */ /* 0x000fe20008011605 */
[----:B------:R-:W-:Y:S01]  /*f700*/  ULDC.64 UR8, c[0x0][0x640] ;  /* 0x0001900000087ab9 */ /* 0x000fe20000000a00 */
[----:B------:R-:W-:Y:S01]  /*f710*/  IADD3 R7, P0, RZ, -R23, RZ ;  /* 0x80000017ff077210 */ /* 0x000fe20007f1e0ff */
[----:B------:R-:W2:Y:S01]  /*f720*/  LDC R13, c[0x0][0x148] ;  /* 0x00005200ff0d7b82 */ /* 0x000ea20000000800 */
[----:B0-----:R-:W-:Y:S01]  /*f730*/  I2FP.F32.U32 R8, R3 ;  /* 0x0000000300087245 */ /* 0x001fe20000201000 */
[----:B------:R-:W-:Y:S02]  /*f740*/  ULDC UR6, c[0x0][0x608] ;  /* 0x0001820000067ab9 */ /* 0x000fe40000000800 */
[----:B------:R-:W-:Y:S01]  /*f750*/  IMAD.X R4, RZ, RZ, ~R4, P0 ;  /* 0x000000ffff047224 */ /* 0x000fe200000e0e04 */
[----:B------:R-:W-:-:S03]  /*f760*/  ISETP.NE.U32.AND P0, PT, RZ, UR8, PT ;  /* 0x00000008ff007c0c */ /* 0x000fc6000bf05070 */
[----:B------:R-:W-:Y:S01]  /*f770*/  IMAD R6, R4, UR4, RZ ;  /* 0x0000000404067c24 */ /* 0x000fe2000f8e02ff */
[----:B------:R-:W-:Y:S01]  /*f780*/  ISETP.NE.AND.EX P0, PT, RZ, UR9, PT, P0 ;  /* 0x00000009ff007c0c */ /* 0x000fe2000bf05300 */
[----:B------:R-:W-:Y:S01]  /*f790*/  IMAD.WIDE.U32 R4, R7, UR4, R16 ;  /* 0x0000000407047c25 */ /* 0x000fe2000f8e0010 */
[----:B------:R-:W-:-:S03]  /*f7a0*/  ULDC UR4, c[0x0][0x150] ;  /* 0x0000540000047ab9 */ /* 0x000fc60000000800 */
[----:B------:R-:W-:Y:S01]  /*f7b0*/  FMUL R8, R8, UR4 ;  /* 0x0000000408087c20 */ /* 0x000fe20008400000 */
[----:B------:R-:W-:Y:S01]  /*f7c0*/  IMAD R7, R7, UR5, R6 ;  /* 0x0000000507077c24 */ /* 0x000fe2000f8e0206 */
[----:B------:R-:W-:Y:S01]  /*f7d0*/  ULDC UR4, c[0x0][0x618] ;  /* 0x0001860000047ab9 */ /* 0x000fe20000000800 */
[----:B------:R-:W0:Y:S01]  /*f7e0*/  LDC R6, c[0x0][0x144] ;  /* 0x00005100ff067b82 */ /* 0x000e220000000800 */
[----:B------:R-:W-:Y:S01]  /*f7f0*/  ULDC UR5, c[0x0][0x154] ;  /* 0x0000550000057ab9 */ /* 0x000fe20000000800 */
[----:B------:R-:W-:Y:S01]  /*f800*/  IMAD.IADD R5, R5, 0x1, R7 ;  /* 0x0000000105057824 */ /* 0x000fe200078e0207 */
[----:B------:R-:W3:Y:S04]  /*f810*/  F2I.U32.TRUNC.NTZ R8, R8 ;  /* 0x0000000800087305 */ /* 0x000ee8000020f000 */
[----:B------:R-:W-:-:S02]  /*f820*/  SHF.R.U64 R10, R4, UR4, R5 ;  /* 0x00000004040a7c19 */ /* 0x000fc40008001205 */
[----:B-1----:R-:W-:Y:S02]  /*f830*/  I2FP.F32.U32 R4, R0 ;  /* 0x0000000000047245 */ /* 0x002fe40000201000 */
[----:B------:R-:W-:Y:S01]  /*f840*/  SHF.R.U32.HI R5, RZ, UR4, R5 ;  /* 0x00000004ff057c19 */ /* 0x000fe20008011605 */
[----:B------:R-:W-:Y:S02]  /*f850*/  ULDC UR4, c[0x0][0x658] ;  /* 0x0001960000047ab9 */ /* 0x000fe40000000800 */
[----:B------:R-:W-:Y:S01]  /*f860*/  FMUL R7, R4, UR5 ;  /* 0x0000000504077c20 */ /* 0x000fe20008400000 */
[--C-:B------:R-:W-:Y:S02]  /*f870*/  SHF.R.U64 R12, R10, UR6, R5.reuse ;  /* 0x000000060a0c7c19 */ /* 0x100fe40008001205 */
[----:B------:R-:W-:Y:S01]  /*f880*/  SHF.R.U32.HI R5, RZ, UR6, R5 ;  /* 0x00000006ff057c19 */ /* 0x000fe20008011605 */
[----:B------:R1:W4:Y:S01]  /*f890*/  F2I.U32.TRUNC.NTZ R14, R7 ;  /* 0x00000007000e7305 */ /* 0x000322000020f000 */
[----:B---3--:R-:W-:-:S02]  /*f8a0*/  IMAD.MOV R8, RZ, RZ, -R8 ;  /* 0x000000ffff087224 */ /* 0x008fc400078e0a08 */
[--C-:B------:R-:W-:Y:S02]  /*f8b0*/  SHF.R.U64 R11, R12, UR4, R5.reuse ;  /* 0x000000040c0b7c19 */ /* 0x100fe40008001205 */
[----:B------:R-:W-:Y:S01]  /*f8c0*/  SHF.R.U32.HI R5, RZ, UR4, R5 ;  /* 0x00000004ff057c19 */ /* 0x000fe20008011605 */
[----:B0-----:R-:W-:Y:S02]  /*f8d0*/  IMAD R3, R6, R8, R3 ;  /* 0x0000000806037224 */ /* 0x001fe400078e0203 */
[----:B------:R-:W-:Y:S01]  /*f8e0*/  IMAD.MOV.U32 R4, RZ, RZ, R11 ;  /* 0x000000ffff047224 */ /* 0x000fe200078e000b */
[----:B-12-4-:R-:W-:Y:S06]  /*f8f0*/  @!P0 BRA `(.L_x_318) ;  /* 0x0000000000288947 */ /* 0x016fec0003800000 */
        /* <DEDUP_REMOVED lines=10> */
.L_x_318:
[----:B------:R-:W-:Y:S01]  /*f9a0*/  ISETP.NE.AND P0, PT, R2, 0x1, PT ;  /* 0x000000010200780c */ /* 0x000fe20003f05270 */
[----:B------:R-:W-:Y:S01]  /*f9b0*/  ULDC UR4, c[0x0][0x648] ;  /* 0x0001920000047ab9 */ /* 0x000fe20000000800 */
[----:B------:R-:W-:Y:S01]  /*f9c0*/  IMAD.MOV R14, RZ, RZ, -R14 ;  /* 0x000000ffff0e7224 */ /* 0x000fe200078e0a0e */
[----:B------:R-:W-:Y:S01]  /*f9d0*/  SHF.R.U64 R5, R4, UR4, R5 ;  /* 0x0000000404057c19 */ /* 0x000fe20008001205 */
[----:B------:R-:W-:Y:S01]  /*f9e0*/  ULDC UR4, c[0x0][0x638] ;  /* 0x00018e0000047ab9 */ /* 0x000fe20000000800 */
[----:B------:R-:W-:Y:S01]  /*f9f0*/  LOP3.LUT R12, R12, UR38, RZ, 0xc0, !PT ;  /* 0x000000260c0c7c12 */ /* 0x000fe2000f8ec0ff */
[----:B------:R-:W-:Y:S01]  /*fa00*/  ULDC UR5, c[0x0][0x610] ;  /* 0x0001840000057ab9 */ /* 0x000fe20000000800 */
[----:B------:R-:W-:-:S03]  /*fa10*/  LOP3.LUT R4, R10, UR40, RZ, 0xc0, !PT ;  /* 0x000000280a047c12 */ /* 0x000fc6000f8ec0ff */
[----:B------:R-:W-:-:S03]  /*fa20*/  IMAD R12, R5, UR39, R12 ;  /* 0x00000027050c7c24 */ /* 0x000fc6000f8e020c */
[----:B------:R-:W-:Y:S02]  /*fa30*/  @P0 IMAD R3, R13, R14, R0 ;  /* 0x0000000e0d030224 */ /* 0x000fe400078e0200 */
[----:B------:R-:W-:Y:S02]  /*fa40*/  IMAD.MOV R0, RZ, RZ, -R5 ;  /* 0x000000ffff007224 */ /* 0x000fe400078e0a05 */
[----:B------:R-:W-:Y:S02]  /*fa50*/  IMAD R3, R12, UR5, R3 ;  /* 0x000000050c037c24 */ /* 0x000fe4000f8e0203 */
[----:B------:R-:W-:Y:S01]  /*fa60*/  IMAD R11, R0, UR4, R11 ;  /* 0x00000004000b7c24 */ /* 0x000fe2000f8e020b */
[----:B------:R-:W-:Y:S01]  /*fa70*/  ULDC UR4, c[0x0][0x600] ;  /* 0x0001800000047ab9 */ /* 0x000fe20000000800 */
[----:B------:R-:W-:Y:S02]  /*fa80*/  IMAD.MOV.U32 R0, RZ, RZ, 0x1 ;  /* 0x00000001ff007424 */ /* 0x000fe400078e00ff */
[----:B------:R-:W-:-:S05]  /*fa90*/  IMAD R4, R11, UR4, R4 ;  /* 0x000000040b047c24 */ /* 0x000fca000f8e0204 */
[----:B------:R-:W-:Y:S02]  /*faa0*/  SEL R22, R4, R3, !P0 ;  /* 0x0000000304167207 */ /* 0x000fe40004000000 */
[----:B------:R-:W-:-:S07]  /*fab0*/  SEL R19, R3, R4, !P0 ;  /* 0x0000000403137207 */ /* 0x000fce0004000000 */
.L_x_316:
[----:B------:R-:W-:Y:S05]  /*fac0*/  BSYNC B0 ;  /* 0x0000000000007941 */ /* 0x000fea0003800000 */
.L_x_315:
[----:B------:R-:W-:-:S13]  /*fad0*/  LOP3.LUT P0, RZ, R0, 0xff, RZ, 0xc0, !PT ;  /* 0x000000ff00ff7812 */ /* 0x000fda000780c0ff */
[----:B------:R-:W-:Y:S05]  /*fae0*/  @P0 BRA `(.L_x_319) ;  /* 0xfffffff0007c0947 */ /* 0x000fea000383ffff */
[----:B------:R-:W-:Y:S05]  /*faf0*/  BSYNC B7 ;  /* 0x0000000000077941 */ /* 0x000fea0003800000 */
.L_x_305:
[----:B------:R-:W-:-:S03]  /*fb00*/  UMOV UR4, 0xffffffff ;  /* 0xffffffff00047882 */ /* 0x000fc60000000000 */
[----:B------:R-:W-:Y:S05]  /*fb10*/  BRA.DIV UR4, `(.L_x_320) ;  /* 0x0000000604487947 */ /* 0x000fea000b800000 */
[----:B------:R-:W-:-:S13]  /*fb20*/  ELECT P6, URZ, PT ;  /* 0x00000000003f782f */ /* 0x000fda00038c0000 */
.L_x_336:
[----:B------:R-:W-:Y:S04]  /*fb30*/  BSSY B0, `(.L_x_321) ;  /* 0x000002c000007945 */ /* 0x000fe80003800000 */
[----:B------:R-:W-:Y:S05]  /*fb40*/  @!P6 BRA `(.L_x_322) ;  /* 0x0000000000a8e947 */ /* 0x000fea0003800000 */
[----:B------:R-:W-:-:S04]  /*fb50*/  ULOP3.LUT UR4, UR42, 0x2, URZ, 0xfc, !UPT ;  /* 0x000000022a047892 */ /* 0x000fc8000f8efc3f */
[----:B------:R-:W-:-:S06]  /*fb60*/  UISETP.NE.AND UP0, UPT, UR4, 0x3, UPT ;  /* 0x000000030400788c */ /* 0x000fcc000bf05270 */
[----:B------:R-:W-:-:S13]  /*fb70*/  PLOP3.LUT P0, PT, PT, PT, UP0, 0x80, 0x0 ;  /* 0x000000000000781c */ /* 0x000fda0003f0f008 */
[----:B------:R-:W-:Y:S05]  /*fb80*/  @!P0 BRA `(.L_x_323) ;  /* 0x0000000000048947 */ /* 0x000fea0003800000 */
[----:B------:R-:W-:Y:S01]  /*fb90*/  BPT.TRAP 0x1 ;  /* 0x000000040000795c */ /* 0x000fe20000300000 */
.L_x_323:
[----:B------:R-:W0:Y:S01]  /*fba0*/  S2R R3, SR_CgaCtaId ;  /* 0x0000000000037919 */ /* 0x000e220000008800 */
[----:B------:R-:W-:Y:S02]  /*fbb0*/  MOV R0, 0x400 ;  /* 0x0000040000007802 */ /* 0x000fe40000000f00 */
[----:B------:R-:W-:Y:S02]  /*fbc0*/  SHF.L.U32 R2, R24, 0x1f, RZ ;  /* 0x0000001f18027819 */ /* 0x000fe400000006ff */
[----:B0-----:R-:W-:-:S05]  /*fbd0*/  LEA R0, R3, R0, 0x18 ;  /* 0x0000000003007211 */ /* 0x001fca00078ec0ff */
[----:B------:R-:W-:-:S04]  /*fbe0*/  VIADD R0, R0, 0x20 ;  /* 0x0000002000007836 */ /* 0x000fc80000000000 */
[C---:B------:R-:W-:Y:S02]  /*fbf0*/  IMAD R5, R25.reuse, 0x8, R0 ;  /* 0x0000000819057824 */ /* 0x040fe400078e0200 */
[----:B------:R-:W-:Y:S02]  /*fc00*/  VIADD R25, R25, 0x1 ;  /* 0x0000000119197836 */ /* 0x000fe40000000000 */
[----:B------:R-:W0:Y:S03]  /*fc10*/  SYNCS.PHASECHK.TRANS64.TRYWAIT P0, [R5+URZ], R2 ;  /* 0x00000002050075a7 */ /* 0x000e26000800017f */
[----:B------:R-:W-:-:S04]  /*fc20*/  ISETP.NE.AND P1, PT, R25, 0x4, PT ;  /* 0x000000041900780c */ /* 0x000fc80003f25270 */
[----:B------:R-:W-:Y:S02]  /*fc30*/  SEL R3, RZ, 0x1, P1 ;  /* 0x00000001ff037807 */ /* 0x000fe40000800000 */
[----:B------:R-:W-:Y:S02]  /*fc40*/  SEL R25, R25, RZ, P1 ;  /* 0x000000ff19197207 */ /* 0x000fe40000800000 */
[----:B------:R-:W-:-:S03]  /*fc50*/  LOP3.LUT R24, R24, R3, RZ, 0x3c, !PT ;  /* 0x0000000318187212 */ /* 0x000fc600078e3cff */
[----:B------:R-:W-:Y:S01]  /*fc60*/  IMAD R7, R25, 0x8, R0 ;  /* 0x0000000819077824 */ /* 0x000fe200078e0200 */
[----:B------:R-:W-:Y:S01]  /*fc70*/  SHF.L.U32 R4, R24, 0x1f, RZ ;  /* 0x0000001f18047819 */ /* 0x000fe200000006ff */
[----:B0-----:R-:W-:Y:S06]  /*fc80*/  @!P0 BRA `(.L_x_324) ;  /* 0x00000004000c8947 */ /* 0x001fec0003800000 */
.L_x_337:
[----:B------:R-:W1:Y:S01]  /*fc90*/  SYNCS.PHASECHK.TRANS64.TRYWAIT P0, [R7+URZ], R4 ;  /* 0x00000004070075a7 */ /* 0x000e62000800017f */
[----:B0-----:R-:W-:-:S05]  /*fca0*/  VIADD R2, R25, 0x1 ;  /* 0x0000000119027836 */ /* 0x001fca0000000000 */
[----:B------:R-:W-:-:S04]  /*fcb0*/  ISETP.NE.AND P1, PT, R2, 0x4, PT ;  /* 0x000000040200780c */ /* 0x000fc80003f25270 */
[----:B------:R-:W-:Y:S02]  /*fcc0*/  SEL R3, RZ, 0x1, P1 ;  /* 0x00000001ff037807 */ /* 0x000fe40000800000 */
[----:B------:R-:W-:Y:S02]  /*fcd0*/  SEL R9, R2, RZ, P1 ;  /* 0x000000ff02097207 */ /* 0x000fe40000800000 */
[----:B------:R-:W-:-:S03]  /*fce0*/  LOP3.LUT R11, R24, R3, RZ, 0x3c, !PT ;  /* 0x00000003180b7212 */ /* 0x000fc600078e3cff */
[----:B------:R-:W-:Y:S01]  /*fcf0*/  IMAD R6, R9, 0x8, R0 ;  /* 0x0000000809067824 */ /* 0x000fe200078e0200 */
[----:B------:R-:W-:Y:S01]  /*fd00*/  SHF.L.U32 R5, R11, 0x1f, RZ ;  /* 0x0000001f0b057819 */ /* 0x000fe200000006ff */
[----:B-1----:R-:W-:Y:S06]  /*fd10*/  @!P0 BRA `(.L_x_325) ;  /* 0x0000000000fc8947 */ /* 0x002fec0003800000 */
.L_x_338:
[----:B------:R-:W1:Y:S01]  /*fd20*/  SYNCS.PHASECHK.TRANS64.TRYWAIT P0, [R6+URZ], R5 ;  /* 0x00000005060075a7 */ /* 0x000e62000800017f */
[----:B------:R-:W-:-:S05]  /*fd30*/  VIADD R2, R9, 0x1 ;  /* 0x0000000109027836 */ /* 0x000fca0000000000 */
[----:B------:R-:W-:-:S04]  /*fd40*/  ISETP.NE.AND P1, PT, R2, 0x4, PT ;  /* 0x000000040200780c */ /* 0x000fc80003f25270 */
[----:B0-----:R-:W-:Y:S02]  /*fd50*/  SEL R4, RZ, 0x1, P1 ;  /* 0x00000001ff047807 */ /* 0x001fe40000800000 */
[----:B------:R-:W-:Y:S02]  /*fd60*/  SEL R3, R2, RZ, P1 ;  /* 0x000000ff02037207 */ /* 0x000fe40000800000 */
[----:B------:R-:W-:Y:S01]  /*fd70*/  LOP3.LUT R4, R11, R4, RZ, 0x3c, !PT ;  /* 0x000000040b047212 */ /* 0x000fe200078e3cff */
[----:B-1----:R-:W-:Y:S06]  /*fd80*/  @!P0 BRA `(.L_x_326) ;  /* 0x0000000000f48947 */ /* 0x002fec0003800000 */
.L_x_339:
[----:B------:R-:W-:Y:S01]  /*fd90*/  IMAD R3, R3, 0x8, R0 ;  /* 0x0000000803037824 */ /* 0x000fe200078e0200 */
[----:B------:R-:W-:-:S07]  /*fda0*/  SHF.L.U32 R0, R4, 0x1f, RZ ;  /* 0x0000001f04007819 */ /* 0x000fce00000006ff */
.L_x_327:
[----:B-1----:R1:W2:Y:S02]  /*fdb0*/  SYNCS.PHASECHK.TRANS64.TRYWAIT P0, [R3+URZ], R0 ;  /* 0x00000000030075a7 */ /* 0x0022a4000800017f */
[----:B--2---:R-:W-:Y:S05]  /*fdc0*/  @!P0 NANOSLEEP.SYNCS 0x989680 ;  /* 0x009896800000895d */ /* 0x004fea0003900000 */
[----:B------:R-:W2:Y:S02]  /*fdd0*/  @!P0 SYNCS.PHASECHK.TRANS64 P0, [R3+URZ], R0 ;  /* 0x00000000030085a7 */ /* 0x000ea4000800007f */
[----:B--2---:R-:W-:Y:S05]  /*fde0*/  @!P0 BRA `(.L_x_327) ;  /* 0xfffffffc00f08947 */ /* 0x004fea000383ffff */
.L_x_322:
[----:B------:R-:W-:Y:S05]  /*fdf0*/  BSYNC B0 ;  /* 0x0000000000007941 */ /* 0x000fea0003800000 */
.L_x_321:
[----:B------:R-:W-:Y:S05]  /*fe00*/  EXIT ;  /* 0x000000000000794d */ /* 0x000fea0003800000 */
.L_x_16:
[----:B------:R-:W-:Y:S02]  /*fe10*/  IMAD.MOV.U32 R12, RZ, RZ, RZ ;  /* 0x000000ffff0c7224 */ /* 0x000fe400078e00ff */
[----:B------:R-:W-:Y:S02]  /*fe20*/  IMAD.MOV.U32 R11, RZ, RZ, 0x1f ;  /* 0x0000001fff0b7424 */ /* 0x000fe400078e00ff */
[----:B------:R-:W-:-:S07]  /*fe30*/  IMAD.MOV.U32 R15, RZ, RZ, -0x1 ;  /* 0xffffffffff0f7424 */ /* 0x000fce00078e00ff */
[----:B012--5:R-:W-:Y:S05]  /*fe40*/  WARPSYNC.COLLECTIVE R15, `(.L_x_328) ;  /* 0x000000000f087348 */ /* 0x027fea0003c00000 */
[----:B------:R3:W4:Y:S02]  /*fe50*/  SHFL.IDX P6, R14, R13, R12, R11 ;  /* 0x0000000c0d0e7389 */ /* 0x00072400000c000b */
[----:B012345:R-:W-:Y:S01]  /*fe60*/  ENDCOLLECTIVE ;  /* 0x000000000000791b */ /* 0x03ffe20003800000 */
.L_x_328:
[----:B------:R-:W-:Y:S05]  /*fe70*/  BRA `(.L_x_329) ;  /* 0xffffff1400407947 */ /* 0x000fea000383ffff */
.L_x_20:
[----:B-1----:R1:W3:Y:S02]  /*fe80*/  SYNCS.PHASECHK.TRANS64.TRYWAIT P1, [R4+URZ], R3 ;  /* 0x00000003040075a7 */ /* 0x0022e4000802017f */
[----:B---3--:R-:W-:Y:S05]  /*fe90*/  @!P1 NANOSLEEP.SYNCS 0x989680 ;  /* 0x009896800000995d */ /* 0x008fea0003900000 */
[----:B------:R-:W3:Y:S02]  /*fea0*/  @!P1 SYNCS.PHASECHK.TRANS64 P1, [R4+URZ], R3 ;  /* 0x00000003040095a7 */ /* 0x000ee4000802007f */
[----:B---3--:R-:W-:Y:S05]  /*feb0*/  @!P1 BRA `(.L_x_20) ;  /* 0xfffffffc00f09947 */ /* 0x008fea000383ffff */
[----:B------:R-:W-:Y:S05]  /*fec0*/  BRA `(.L_x_19) ;  /* 0xffffff14006c7947 */ /* 0x000fea000383ffff */
.L_x_25:
[----:B0-----:R0:W1:Y:S02]  /*fed0*/  SYNCS.PHASECHK.TRANS64.TRYWAIT P1, [R7+URZ], R8 ;  /* 0x00000008070075a7 */ /* 0x001064000802017f */
[----:B-1----:R-:W-:Y:S05]  /*fee0*/  @!P1 NANOSLEEP.SYNCS 0x989680 ;  /* 0x009896800000995d */ /* 0x002fea0003900000 */
[----:B------:R-:W1:Y:S02]  /*fef0*/  @!P1 SYNCS.PHASECHK.TRANS64 P1, [R7+URZ], R8 ;  /* 0x00000008070095a7 */ /* 0x000e64000802007f */
[----:B-1----:R-:W-:Y:S05]  /*ff00*/  @!P1 BRA `(.L_x_25) ;  /* 0xfffffffc00f09947 */ /* 0x002fea000383ffff */
[----:B------:R-:W-:Y:S05]  /*ff10*/  BRA `(.L_x_24) ;  /* 0xffffff2800387947 */ /* 0x000fea000383ffff */
.L_x_33:
[----:B0-----:R0:W1:Y:S02]  /*ff20*/  SYNCS.PHASECHK.TRANS64.TRYWAIT P1, [R8+URZ], R7 ;  /* 0x00000007080075a7 */ /* 0x001064000802017f */
[----:B-1----:R-:W-:Y:S05]  /*ff30*/  @!P1 NANOSLEEP.SYNCS 0x989680 ;  /* 0x009896800000995d */ /* 0x002fea0003900000 */
[----:B------:R-:W1:Y:S02]  /*ff40*/  @!P1 SYNCS.PHASECHK.TRANS64 P1, [R8+URZ], R7 ;  /* 0x00000007080095a7 */ /* 0x000e64000802007f */
[----:B-1----:R-:W-:Y:S05]  /*ff50*/  @!P1 BRA `(.L_x_33) ;  /* 0xfffffffc00f09947 */ /* 0x002fea000383ffff */
[----:B------:R-:W-:Y:S05]  /*ff60*/  BRA `(.L_x_32) ;  /* 0xffffff3800ec7947 */ /* 0x000fea000383ffff */
.L_x_306:
[----:B------:R-:W-:Y:S01]  /*ff70*/  BSSY B0, `(.L_x_330) ;  /* 0x0000006000007945 */ /* 0x000fe20003800000 */
[----:B------:R-:W-:-:S07]  /*ff80*/  IMAD.MOV.U32 R15, RZ, RZ, -0x1 ;  /* 0xffffffffff0f7424 */ /* 0x000fce00078e00ff */
[----:B------:R-:W-:Y:S05]  /*ff90*/  WARPSYNC.COLLECTIVE R15, `(.L_x_331) ;  /* 0x000000000f0c7348 */ /* 0x000fea0003c00000 */
[----:B------:R-:W-:Y:S02]  /*ffa0*/  ELECT P6, UR62, PT ;  /* 0x00000000003e782f */ /* 0x000fe400038c0000 */
[----:B------:R-:W-:Y:S01]  /*ffb0*/  MOV R14, UR62 ;  /* 0x0000003e000e7c02 */ /* 0x000fe20008000f00 */
[----:B------:R-:W-:Y:S10]  /*ffc0*/  ENDCOLLECTIVE ;  /* 0x000000000000791b */ /* 0x000ff40003800000 */
.L_x_331:
[----:B------:R-:W-:Y:S05]  /*ffd0*/  BSYNC B0 ;  /* 0x0000000000007941 */ /* 0x000fea0003800000 */
.L_x_330:
[----:B------:R-:W-:Y:S05]  /*ffe0*/  BRA `(.L_x_332) ;  /* 0xffffffec00487947 */ /* 0x000fea000383ffff */
.L_x_311:
[----:B0-----:R0:W2:Y:S02]  /*fff0*/  SYNCS.PHASECHK.TRANS64.TRYWAIT P0, [R6+URZ+0x20], R3 ;  /* 0x00002003060075a7 */ /* 0x0010a4000800017f */
[----:B--2---:R-:W-:Y:S05]  /*10000*/  @!P0 NANOSLEEP.SYNCS 0x989680 ;  /* 0x009896800000895d */ /* 0x004fea0003900000 */
[----:B------:R-:W2:Y:S02]  /*10010*/  @!P0 SYNCS.PHASECHK.TRANS64 P0, [R6+URZ+0x20], R3 ;  /* 0x00002003060085a7 */ /* 0x000ea4000800007f */
[----:B--2---:R-:W-:Y:S05]  /*10020*/  @!P0 BRA `(.L_x_311) ;  /* 0xfffffffc00f08947 */ /* 0x004fea000383ffff */
[----:B------:R-:W-:Y:S05]  /*10030*/  BRA `(.L_x_333) ;  /* 0xfffffff000207947 */ /* 0x000fea000383ffff */
.L_x_320:
[----:B------:R-:W-:Y:S01]  /*10040*/  BSSY B0, `(.L_x_334) ;  /* 0x0000006000007945 */ /* 0x000fe20003800000 */
[----:B------:R-:W-:-:S07]  /*10050*/  IMAD.MOV.U32 R15, RZ, RZ, -0x1 ;  /* 0xffffffffff0f7424 */ /* 0x000fce00078e00ff */
[----:B------:R-:W-:Y:S05]  /*10060*/  WARPSYNC.COLLECTIVE R15, `(.L_x_335) ;  /* 0x000000000f0c7348 */ /* 0x000fea0003c00000 */
[----:B------:R-:W-:Y:S02]  /*10070*/  ELECT P6, UR62, PT ;  /* 0x00000000003e782f */ /* 0x000fe400038c0000 */
[----:B------:R-:W-:Y:S01]  /*10080*/  MOV R14, UR62 ;  /* 0x0000003e000e7c02 */ /* 0x000fe20008000f00 */
[----:B------:R-:W-:Y:S10]  /*10090*/  ENDCOLLECTIVE ;  /* 0x000000000000791b */ /* 0x000ff40003800000 */
.L_x_335:
[----:B------:R-:W-:Y:S05]  /*100a0*/  BSYNC B0 ;  /* 0x0000000000007941 */ /* 0x000fea0003800000 */
.L_x_334:
[----:B------:R-:W-:Y:S05]  /*100b0*/  BRA `(.L_x_336) ;  /* 0xfffffff8009c7947 */ /* 0x000fea000383ffff */
.L_x_324:
[----:B0-----:R0:W1:Y:S02]  /*100c0*/  SYNCS.PHASECHK.TRANS64.TRYWAIT P0, [R5+URZ], R2 ;  /* 0x00000002050075a7 */ /* 0x001064000800017f */
[----:B-1----:R-:W-:Y:S05]  /*100d0*/  @!P0 NANOSLEEP.SYNCS 0x989680 ;  /* 0x009896800000895d */ /* 0x002fea0003900000 */
[----:B------:R-:W1:Y:S02]  /*100e0*/  @!P0 SYNCS.PHASECHK.TRANS64 P0, [R5+URZ], R2 ;  /* 0x00000002050085a7 */ /* 0x000e64000800007f */
[----:B-1----:R-:W-:Y:S05]  /*100f0*/  @!P0 BRA `(.L_x_324) ;  /* 0xfffffffc00f08947 */ /* 0x002fea000383ffff */
[----:B------:R-:W-:Y:S05]  /*10100*/  BRA `(.L_x_337) ;  /* 0xfffffff800e07947 */ /* 0x000fea000383ffff */
.L_x_325:
[----:B0-----:R0:W1:Y:S02]  /*10110*/  SYNCS.PHASECHK.TRANS64.TRYWAIT P0, [R7+URZ], R4 ;  /* 0x00000004070075a7 */ /* 0x001064000800017f */
[----:B-1----:R-:W-:Y:S05]  /*10120*/  @!P0 NANOSLEEP.SYNCS 0x989680 ;  /* 0x009896800000895d */ /* 0x002fea0003900000 */
[----:B------:R-:W1:Y:S02]  /*10130*/  @!P0 SYNCS.PHASECHK.TRANS64 P0, [R7+URZ], R4 ;  /* 0x00000004070085a7 */ /* 0x000e64000800007f */
[----:B-1----:R-:W-:Y:S05]  /*10140*/  @!P0 BRA `(.L_x_325) ;  /* 0xfffffffc00f08947 */ /* 0x002fea000383ffff */
[----:B------:R-:W-:Y:S05]  /*10150*/  BRA `(.L_x_338) ;  /* 0xfffffff800f07947 */ /* 0x000fea000383ffff */
.L_x_326:
[----:B0-----:R0:W1:Y:S02]  /*10160*/  SYNCS.PHASECHK.TRANS64.TRYWAIT P0, [R6+URZ], R5 ;  /* 0x00000005060075a7 */ /* 0x001064000800017f */
[----:B-1----:R-:W-:Y:S05]  /*10170*/  @!P0 NANOSLEEP.SYNCS 0x989680 ;  /* 0x009896800000895d */ /* 0x002fea0003900000 */
[----:B------:R-:W1:Y:S02]  /*10180*/  @!P0 SYNCS.PHASECHK.TRANS64 P0, [R6+URZ], R5 ;  /* 0x00000005060085a7 */ /* 0x000e64000800007f */
[----:B-1----:R-:W-:Y:S05]  /*10190*/  @!P0 BRA `(.L_x_326) ;  /* 0xfffffffc00f08947 */ /* 0x002fea000383ffff */
[----:B------:R-:W-:Y:S05]  /*101a0*/  BRA `(.L_x_339) ;  /* 0xfffffff800f87947 */ /* 0x000fea000383ffff */
.L_x_340:
[----:B------:R-:W-:-:S00]  /*101b0*/  BRA `(.L_x_340) ;  /* 0xfffffffc00fc7947 */ /* 0x000fc0000383ffff */
[----:B------:R-:W-:-:S00]  /*101c0*/  NOP ;  /* 0x0000000000007918 */ /* 0x000fc00000000000 */
        /* <DEDUP_REMOVED lines=11> */
.L_x_341:


//--------------------- .nv.global.init           --------------------------
	.section	.nv.global.init,"aw",@progbits
.nv.global.init:
	.type		$str$24,@object
	.size		$str$24,($str$25 - $str$24)
$str$24:
        /*0000*/ 	.byte	0x28, 0x61, 0x64, 0x64, 0x72, 0x65, 0x73, 0x73, 0x20, 0x26, 0x20, 0x6d, 0x61, 0x73, 0x6b, 0x29
        /*0010*/ 	.byte	0x20, 0x3d, 0x3d, 0x20, 0x30, 0x00
	.type		$str$25,@object
	.size		$str$25,(__unnamed_2 - $str$25)
$str$25:
        /*0016*/ 	.byte	0x2f, 0x74, 0x6d, 0x70, 0x2f, 0x63, 0x75, 0x74, 0x6c, 0x61, 0x73, 0x73, 0x5f, 0x73, 0x77, 0x65
        /*0026*/ 	.byte	0x65, 0x70, 0x5f, 0x73, 0x72, 0x63, 0x2f, 0x69, 0x6e, 0x63, 0x6c, 0x75, 0x64, 0x65, 0x2f, 0x63
        /*0036*/ 	.byte	0x75, 0x74, 0x65, 0x2f, 0x70, 0x6f, 0x69, 0x6e, 0x74, 0x65, 0x72, 0x5f, 0x66, 0x6c, 0x61, 0x67
        /*0046*/ 	.byte	0x67, 0x65, 0x64, 0x2e, 0x68, 0x70, 0x70, 0x00
	.type		__unnamed_2,@object
	.size		__unnamed_2,(__unnamed_1 - __unnamed_2)
__unnamed_2:
        /*004e*/ 	.byte	0x61, 0x75, 0x74, 0x6f, 0x20, 0x63, 0x75, 0x74, 0x65, 0x3a, 0x3a, 0x61, 0x73, 0x5f, 0x70, 0x6f
        /* <DEDUP_REMOVED lines=28> */
        /*021e*/ 	.byte	0x20, 0x26, 0x5d, 0x00
	.type		__unnamed_1,@object
	.size		__unnamed_1,(.L_0 - __unnamed_1)
__unnamed_1:
        /* <DEDUP_REMOVED lines=29> */
        /*03f2*/ 	.byte	0x3e, 0x3e, 0x3e, 0x3e, 0x20, 0x26, 0x5d, 0x00
.L_0:


//--------------------- .nv.shared._ZN7cutlass13device_kernelINS_4gemm6kernel13GemmUniversalIN4cute5tupleIJiiiiEEENS1_10collective13CollectiveMmaINS1_39MainloopSm90TmaGmmaRmemAWarpSpecializedILi4ENS5_IJNS4_1CILi1EEESB_SB_EEENS1_35KernelTmaWarpSpecializedCooperativeEEENS5_IJNSA_ILi256EEENSA_ILi128EEESG_EEENS_12float_e5m2_tENS5_IJlSB_lEEENS_12float_e4m3_tENS5_IJSB_llEEENS4_8TiledMMAINS4_8MMA_AtomIJNS4_4SM904GMMA31MMA_64x128x32_F32E4M3E5M2_RS_TNILNSP_7ScaleInE1ELSR_1EEEEEENS4_6LayoutINS5_IJNSA_ILi2EEESB_SB_EEENS5_IJSB_NSA_ILi0EEESX_EEEEENS5_IJNS4_10UnderscoreES10_S10_EEEEENS4_13SM90_TMA_LOADENS4_14ComposedLayoutINS4_7SwizzleILi3ELi4ELi3EEENS4_18smem_ptr_flag_bitsILi8EEENSU_INS5_IJNSA_ILi8EEESG_EEENS5_IJSG_SB_EEEEEEEvNS4_8identityES13_NS14_IS16_S18_NSU_INS5_IJSG_S19_EEENS5_IJSB_SG_EEEEEEENS4_9Copy_AtomIJNS4_39AutoVectorizingCopyWithAssumedAlignmentILi128EEESK_EEES1E_EENS_8epilogue10collective6detail29Sm90TmaWarpSpecializedAdapterINS1P_15DefaultEpilogueISI_SJ_SJ_NS1O_6thread17LinearCombinationISI_Li1EffLNS1T_9ScaleType4KindE0ELNS_15FloatRoundStyleE2ESI_EENS1_15EpilogueDefaultEEEEEvvEEEEvNT_6ParamsE --------------------------
	.section	.nv.shared._ZN7cutlass13device_kernelINS_4gemm6kernel13GemmUniversalIN4cute5tupleIJiiiiEEENS1_10collective13CollectiveMmaINS1_39MainloopSm90TmaGmmaRmemAWarpSpecializedILi4ENS5_IJNS4_1CILi1EEESB_SB_EEENS1_35KernelTmaWarpSpecializedCooperativeEEENS5_IJNSA_ILi256EEENSA_ILi128EEESG_EEENS_12float_e5m2_tENS5_IJlSB_lEEENS_12float_e4m3_tENS5_IJSB_llEEENS4_8TiledMMAINS4_8MMA_AtomIJNS4_4SM904GMMA31MMA_64x128x32_F32E4M3E5M2_RS_TNILNSP_7ScaleInE1ELSR_1EEEEEENS4_6LayoutINS5_IJNSA_ILi2EEESB_SB_EEENS5_IJSB_NSA_ILi0EEESX_EEEEENS5_IJNS4_10UnderscoreES10_S10_EEEEENS4_13SM90_TMA_LOADENS4_14ComposedLayoutINS4_7SwizzleILi3ELi4ELi3EEENS4_18smem_ptr_flag_bitsILi8EEENSU_INS5_IJNSA_ILi8EEESG_EEENS5_IJSG_SB_EEEEEEEvNS4_8identityES13_NS14_IS16_S18_NSU_INS5_IJSG_S19_EEENS5_IJSB_SG_EEEEEEENS4_9Copy_AtomIJNS4_39AutoVectorizingCopyWithAssumedAlignmentILi128EEESK_EEES1E_EENS_8epilogue10collective6detail29Sm90TmaWarpSpecializedAdapterINS1P_15DefaultEpilogueISI_SJ_SJ_NS1O_6thread17LinearCombinationISI_Li1EffLNS1T_9ScaleType4KindE0ELNS_15FloatRoundStyleE2ESI_EENS1_15EpilogueDefaultEEEEEvvEEEEvNT_6ParamsE,"aw",@nobits
	.sectionflags	@""
	.align	16
	.zero		1024


//--------------------- .nv.shared.reserved.0     --------------------------
	.section	.nv.shared.reserved.0,"aw",@nobits
	.weak		__nv_reservedSMEM_offset_0_alias
	.size		__nv_reservedSMEM_offset_0_alias, 0, 0
	.other		__nv_reservedSMEM_offset_0_alias,@"STO_CUDA_RESERVED_SHARED STV_DEFAULT"
__nv_reservedSMEM_offset_0_alias:
	.zero		0


//--------------------- .nv.global                --------------------------
	.section	.nv.global,"aw",@nobits
.nv.global:
	.type		_ZN40_INTERNAL_025dadd2_4_k_cu_0993f4fc_315304cute1_E,@object
	.size		_ZN40_INTERNAL_025dadd2_4_k_cu_0993f4fc_315304cute1_E,(_ZN40_INTERNAL_025dadd2_4_k_cu_0993f4fc_315304cuda3std3__45__cpo6cbeginE - _ZN40_INTERNAL_025dadd2_4_k_cu_0993f4fc_315304cute1_E)
_ZN40_INTERNAL_025dadd2_4_k_cu_0993f4fc_315304cute1_E:
	.zero		1
	.type		_ZN40_INTERNAL_025dadd2_4_k_cu_0993f4fc_315304cuda3std3__45__cpo6cbeginE,@object
	.size		_ZN40_INTERNAL_025dadd2_4_k_cu_0993f4fc_315304cuda3std3__45__cpo6cbeginE,(_ZN40_INTERNAL_025dadd2_4_k_cu_0993f4fc_315304cuda3std3__48in_placeE - _ZN40_INTERNAL_025dadd2_4_k_cu_0993f4fc_315304cuda3std3__45__cpo6cbeginE)
_ZN40_INTERNAL_025dadd2_4_k_cu_0993f4fc_315304cuda3std3__45__cpo6cbeginE:
	.zero		1
	.type		_ZN40_INTERNAL_025dadd2_4_k_cu_0993f4fc_315304cuda3std3__48in_placeE,@object
	.size		_ZN40_INTERNAL_025dadd2_4_k_cu_0993f4fc_315304cuda3std3__48in_placeE,(_ZN40_INTERNAL_025dadd2_4_k_cu_0993f4fc_315304cuda3std6ranges3__45__cpo9iter_moveE - _ZN40_INTERNAL_025dadd2_4_k_cu_0993f4fc_315304cuda3std3__48in_placeE)
_ZN40_INTERNAL_025dadd2_4_k_cu_0993f4fc_315304cuda3std3__48in_placeE:
	.zero		1
	.type		_ZN40_INTERNAL_025dadd2_4_k_cu_0993f4fc_315304cuda3std6ranges3__45__cpo9iter_moveE,@object
	.size		_ZN40_INTERNAL_025dadd2_4_k_cu_0993f4fc_315304cuda3std6ranges3__45__cpo9iter_moveE,(_ZN40_INTERNAL_025dadd2_4_k_cu_0993f4fc_315304cuda3std3__45__cpo5beginE - _ZN40_INTERNAL_025dadd2_4_k_cu_0993f4fc_315304cuda3std6ranges3__45__cpo9iter_moveE)
_ZN40_INTERNAL_025dadd2_4_k_cu_0993f4fc_315304cuda3std6ranges3__45__cpo9iter_moveE:
	.zero		1
	.type		_ZN40_INTERNAL_025dadd2_4_k_cu_0993f4fc_315304cuda3std3__45__cpo5beginE,@object
	.size		_ZN40_INTERNAL_025dadd2_4_k_cu_0993f4fc_315304cuda3std3__45__cpo5beginE,(_ZN40_INTERNAL_025dadd2_4_k_cu_0993f4fc_315304cuda3std3__442_GLOBAL__N__025dadd2_4_k_cu_0993f4fc_315306ignoreE - _ZN40_INTERNAL_025dadd2_4_k_cu_0993f4fc_315304cuda3std3__45__cpo5beginE)
_ZN40_INTERNAL_025dadd2_4_k_cu_0993f4fc_315304cuda3std3__45__cpo5beginE:
	.zero		1
	.type		_ZN40_INTERNAL_025dadd2_4_k_cu_0993f4fc_315304cuda3std3__442_GLOBAL__N__025dadd2_4_k_cu_0993f4fc_315306ignoreE,@object
	.size		_ZN40_INTERNAL_025dadd2_4_k_cu_0993f4fc_315304cuda3std3__442_GLOBAL__N__025dadd2_4_k_cu_0993f4fc_315306ignoreE,(_ZN40_INTERNAL_025dadd2_4_k_cu_0993f4fc_315304cute7productE - _ZN40_INTERNAL_025dadd2_4_k_cu_0993f4fc_315304cuda3std3__442_GLOBAL__N__025dadd2_4_k_cu_0993f4fc_315306ignoreE)
_ZN40_INTERNAL_025dadd2_4_k_cu_0993f4fc_315304cuda3std3__442_GLOBAL__N__025dadd2_4_k_cu_0993f4fc_315306ignoreE:
	.zero		1
	.type		_ZN40_INTERNAL_025dadd2_4_k_cu_0993f4fc_315304cute7productE,@object
	.size		_ZN40_INTERNAL_025dadd2_4_k_cu_0993f4fc_315304cute7productE,(_ZN40_INTERNAL_025dadd2_4_k_cu_0993f4fc_315304cuda3std3__45__cpo3endE - _ZN40_INTERNAL_025dadd2_4_k_cu_0993f4fc_315304cute7productE)
_ZN40_INTERNAL_025dadd2_4_k_cu_0993f4fc_315304cute7productE:
	.zero		1
	.type		_ZN40_INTERNAL_025dadd2_4_k_cu_0993f4fc_315304cuda3std3__45__cpo3endE,@object
	.size		_ZN40_INTERNAL_025dadd2_4_k_cu_0993f4fc_315304cuda3std3__45__cpo3endE,(_ZN40_INTERNAL_025dadd2_4_k_cu_0993f4fc_315304cuda3std3__419piecewise_constructE - _ZN40_INTERNAL_025dadd2_4_k_cu_0993f4fc_315304cuda3std3__45__cpo3endE)
_ZN40_INTERNAL_025dadd2_4_k_cu_0993f4fc_315304cuda3std3__45__cpo3endE:
	.zero		1
	.type		_ZN40_INTERNAL_025dadd2_4_k_cu_0993f4fc_315304cuda3std3__419piecewise_constructE,@object
	.size		_ZN40_INTERNAL_025dadd2_4_k_cu_0993f4fc_315304cuda3std3__419piecewise_constructE,(_ZN40_INTERNAL_025dadd2_4_k_cu_0993f4fc_315304cuda3std3__45__cpo4cendE - _ZN40_INTERNAL_025dadd2_4_k_cu_0993f4fc_315304cuda3std3__419piecewise_constructE)
_ZN40_INTERNAL_025dadd2_4_k_cu_0993f4fc_315304cuda3std3__419piecewise_constructE:
	.zero		1
	.type		_ZN40_INTERNAL_025dadd2_4_k_cu_0993f4fc_315304cuda3std3__45__cpo4cendE,@object
	.size		_ZN40_INTERNAL_025dadd2_4_k_cu_0993f4fc_315304cuda3std3__45__cpo4cendE,(_ZN40_INTERNAL_025dadd2_4_k_cu_0993f4fc_315304cuda3std6ranges3__45__cpo4swapE - _ZN40_INTERNAL_025dadd2_4_k_cu_0993f4fc_315304cuda3std3__45__cpo4cendE)
_ZN40_INTERNAL_025dadd2_4_k_cu_0993f4fc_315304cuda3std3__45__cpo4cendE:
	.zero		1
	.type		_ZN40_INTERNAL_025dadd2_4_k_cu_0993f4fc_315304cuda3std6ranges3__45__cpo4swapE,@object
	.size		_ZN40_INTERNAL_025dadd2_4_k_cu_0993f4fc_315304cuda3std6ranges3__45__cpo4swapE,(.L_9 - _ZN40_INTERNAL_025dadd2_4_k_cu_0993f4fc_315304cuda3std6ranges3__45__cpo4swapE)
_ZN40_INTERNAL_025dadd2_4_k_cu_0993f4fc_315304cuda3std6ranges3__45__cpo4swapE:
	.zero		1
.L_9:


//--------------------- .nv.constant0._ZN7cutlass13device_kernelINS_4gemm6kernel13GemmUniversalIN4cute5tupleIJiiiiEEENS1_10collective13CollectiveMmaINS1_39MainloopSm90TmaGmmaRmemAWarpSpecializedILi4ENS5_IJNS4_1CILi1EEESB_SB_EEENS1_35KernelTmaWarpSpecializedCooperativeEEENS5_IJNSA_ILi256EEENSA_ILi128EEESG_EEENS_12float_e5m2_tENS5_IJlSB_lEEENS_12float_e4m3_tENS5_IJSB_llEEENS4_8TiledMMAINS4_8MMA_AtomIJNS4_4SM904GMMA31MMA_64x128x32_F32E4M3E5M2_RS_TNILNSP_7ScaleInE1ELSR_1EEEEEENS4_6LayoutINS5_IJNSA_ILi2EEESB_SB_EEENS5_IJSB_NSA_ILi0EEESX_EEEEENS5_IJNS4_10UnderscoreES10_S10_EEEEENS4_13SM90_TMA_LOADENS4_14ComposedLayoutINS4_7SwizzleILi3ELi4ELi3EEENS4_18smem_ptr_flag_bitsILi8EEENSU_INS5_IJNSA_ILi8EEESG_EEENS5_IJSG_SB_EEEEEEEvNS4_8identityES13_NS14_IS16_S18_NSU_INS5_IJSG_S19_EEENS5_IJSB_SG_EEEEEEENS4_9Copy_AtomIJNS4_39AutoVectorizingCopyWithAssumedAlignmentILi128EEESK_EEES1E_EENS_8epilogue10collective6detail29Sm90TmaWarpSpecializedAdapterINS1P_15DefaultEpilogueISI_SJ_SJ_NS1O_6thread17LinearCombinationISI_Li1EffLNS1T_9ScaleType4KindE0ELNS_15FloatRoundStyleE2ESI_EENS1_15EpilogueDefaultEEEEEvvEEEEvNT_6ParamsE --------------------------
	.section	.nv.constant0._ZN7cutlass13device_kernelINS_4gemm6kernel13GemmUniversalIN4cute5tupleIJiiiiEEENS1_10collective13CollectiveMmaINS1_39MainloopSm90TmaGmmaRmemAWarpSpecializedILi4ENS5_IJNS4_1CILi1EEESB_SB_EEENS1_35KernelTmaWarpSpecializedCooperativeEEENS5_IJNSA_ILi256EEENSA_ILi128EEESG_EEENS_12float_e5m2_tENS5_IJlSB_lEEENS_12float_e4m3_tENS5_IJSB_llEEENS4_8TiledMMAINS4_8MMA_AtomIJNS4_4SM904GMMA31MMA_64x128x32_F32E4M3E5M2_RS_TNILNSP_7ScaleInE1ELSR_1EEEEEENS4_6LayoutINS5_IJNSA_ILi2EEESB_SB_EEENS5_IJSB_NSA_ILi0EEESX_EEEEENS5_IJNS4_10UnderscoreES10_S10_EEEEENS4_13SM90_TMA_LOADENS4_14ComposedLayoutINS4_7SwizzleILi3ELi4ELi3EEENS4_18smem_ptr_flag_bitsILi8EEENSU_INS5_IJNSA_ILi8EEESG_EEENS5_IJSG_SB_EEEEEEEvNS4_8identityES13_NS14_IS16_S18_NSU_INS5_IJSG_S19_EEENS5_IJSB_SG_EEEEEEENS4_9Copy_AtomIJNS4_39AutoVectorizingCopyWithAssumedAlignmentILi128EEESK_EEES1E_EENS_8epilogue10collective6detail29Sm90TmaWarpSpecializedAdapterINS1P_15DefaultEpilogueISI_SJ_SJ_NS1O_6thread17LinearCombinationISI_Li1EffLNS1T_9ScaleType4KindE0ELNS_15FloatRoundStyleE2ESI_EENS1_15EpilogueDefaultEEEEEvvEEEEvNT_6ParamsE,"a",@progbits
	.sectionflags	@""
	.align	4
.nv.constant0._ZN7cutlass13device_kernelINS_4gemm6kernel13GemmUniversalIN4cute5tupleIJiiiiEEENS1_10collective13CollectiveMmaINS1_39MainloopSm90TmaGmmaRmemAWarpSpecializedILi4ENS5_IJNS4_1CILi1EEESB_SB_EEENS1_35KernelTmaWarpSpecializedCooperativeEEENS5_IJNSA_ILi256EEENSA_ILi128EEESG_EEENS_12float_e5m2_tENS5_IJlSB_lEEENS_12float_e4m3_tENS5_IJSB_llEEENS4_8TiledMMAINS4_8MMA_AtomIJNS4_4SM904GMMA31MMA_64x128x32_F32E4M3E5M2_RS_TNILNSP_7ScaleInE1ELSR_1EEEEEENS4_6LayoutINS5_IJNSA_ILi2EEESB_SB_EEENS5_IJSB_NSA_ILi0EEESX_EEEEENS5_IJNS4_10UnderscoreES10_S10_EEEEENS4_13SM90_TMA_LOADENS4_14ComposedLayoutINS4_7SwizzleILi3ELi4ELi3EEENS4_18smem_ptr_flag_bitsILi8EEENSU_INS5_IJNSA_ILi8EEESG_EEENS5_IJSG_SB_EEEEEEEvNS4_8identityES13_NS14_IS16_S18_NSU_INS5_IJSG_S19_EEENS5_IJSB_SG_EEEEEEENS4_9Copy_AtomIJNS4_39AutoVectorizingCopyWithAssumedAlignmentILi128EEESK_EEES1E_EENS_8epilogue10collective6detail29Sm90TmaWarpSpecializedAdapterINS1P_15DefaultEpilogueISI_SJ_SJ_NS1O_6thread17LinearCombinationISI_Li1EffLNS1T_9ScaleType4KindE0ELNS_15FloatRoundStyleE2ESI_EENS1_15EpilogueDefaultEEEEEvvEEEEvNT_6ParamsE:
	.zero		1664


//--------------------- SYMBOLS --------------------------

	.type		.nv.reservedSmem.offset0,@object
	.size		.nv.reservedSmem.offset0,0x4
	.type		__assertfail,@function
